	.target	sm_90a

	.elftype	@"ET_EXEC"


//--------------------- .note.nv.tkinfo           --------------------------
	.section	.note.nv.tkinfo,"",@"SHT_NOTE"
	.sectionflags	@"SHF_NOTE_NV_TKINFO"
	.tkinfo
        /*0018*/ 	.word	0x00000002
        /*0030*/ 	.string	""
        /*0030*/ 	.string	"ptxas"
        /*0030*/ 	.string	"Cuda compilation tools, release 13.0, V13.0.88"
        /*0030*/ 	.string	"Build cuda_13.0.r13.0/compiler.36424714_0"
        /*0030*/ 	.string	"-v  -suppress-debug-info  -lineinfo  -arch sm_90a "



//--------------------- .note.nv.cuinfo           --------------------------
	.section	.note.nv.cuinfo,"",@"SHT_NOTE"
	.sectionflags	@"SHF_NOTE_NV_CUINFO"
        /*0018*/ 	.short	0x0002
        /*001a*/ 	.short	0x005a
        /*001c*/ 	.short	0x0082
	.zero		2


//--------------------- .nv.info                  --------------------------
	.section	.nv.info,"",@"SHT_CUDA_INFO"
	.align	4


	//----- nvinfo : EIATTR_REGCOUNT
	.align		4
        /*0000*/ 	.byte	0x04, 0x2f
        /*0002*/ 	.short	(.L_1 - .L_0)
	.align		4
.L_0:
        /*0004*/ 	.word	index@(gluon_mma)
        /*0008*/ 	.word	0x00000074


	//----- nvinfo : EIATTR_FRAME_SIZE
	.align		4
.L_1:
        /*000c*/ 	.byte	0x04, 0x11
        /*000e*/ 	.short	(.L_3 - .L_2)
	.align		4
.L_2:
        /*0010*/ 	.word	index@(gluon_mma)
        /*0014*/ 	.word	0x00000000


	//----- nvinfo : EIATTR_MIN_STACK_SIZE
	.align		4
.L_3:
        /*0018*/ 	.byte	0x04, 0x12
        /*001a*/ 	.short	(.L_5 - .L_4)
	.align		4
.L_4:
        /*001c*/ 	.word	index@(gluon_mma)
        /*0020*/ 	.word	0x00000000
.L_5:


//--------------------- .nv.compat                --------------------------
	.section	.nv.compat,"",@"SHT_CUDA_COMPAT_INFO"
	.align	4
        /*0000*/ 	.byte	0x02, 0x09, 0x01, 0x00, 0x02, 0x02, 0x04, 0x00, 0x02, 0x05, 0x05, 0x00, 0x03, 0x07, 0x01, 0x01
        /*0010*/ 	.byte	0x02, 0x03, 0x00, 0x00, 0x02, 0x06, 0x01, 0x00, 0x04, 0x0b, 0x08, 0x00, 0x00, 0x00, 0x00, 0x00
        /*0020*/ 	.byte	0x00, 0x00, 0x00, 0x00


//--------------------- .nv.info.gluon_mma        --------------------------
	.section	.nv.info.gluon_mma,"",@"SHT_CUDA_INFO"
	.sectionflags	@""
	.align	4


	//----- nvinfo : EIATTR_CUDA_API_VERSION
	.align		4
        /*0000*/ 	.byte	0x04, 0x37
        /*0002*/ 	.short	(.L_7 - .L_6)
.L_6:
        /*0004*/ 	.word	0x00000082


	//----- nvinfo : EIATTR_KPARAM_INFO
	.align		4
.L_7:
        /*0008*/ 	.byte	0x04, 0x17
        /*000a*/ 	.short	(.L_9 - .L_8)
.L_8:
        /*000c*/ 	.word	0x00000000
        /*0010*/ 	.short	0x0004
        /*0012*/ 	.short	0x0020
        /*0014*/ 	.byte	0x00, 0xf4, 0x21, 0x00


	//----- nvinfo : EIATTR_KPARAM_INFO
	.align		4
.L_9:
        /*0018*/ 	.byte	0x04, 0x17
        /*001a*/ 	.short	(.L_11 - .L_10)
.L_10:
        /*001c*/ 	.word	0x00000000
        /*0020*/ 	.short	0x0003
        /*0022*/ 	.short	0x0018
        /*0024*/ 	.byte	0x00, 0xf4, 0x21, 0x00


	//----- nvinfo : EIATTR_KPARAM_INFO
	.align		4
.L_11:
        /*0028*/ 	.byte	0x04, 0x17
        /*002a*/ 	.short	(.L_13 - .L_12)
.L_12:
        /*002c*/ 	.word	0x00000000
        /*0030*/ 	.short	0x0002
        /*0032*/ 	.short	0x0010
        /*0034*/ 	.byte	0x00, 0xf4, 0x21, 0x00


	//----- nvinfo : EIATTR_KPARAM_INFO
	.align		4
.L_13:
        /*0038*/ 	.byte	0x04, 0x17
        /*003a*/ 	.short	(.L_15 - .L_14)
.L_14:
        /*003c*/ 	.word	0x00000000
        /*0040*/ 	.short	0x0001
        /*0042*/ 	.short	0x0008
        /*0044*/ 	.byte	0x00, 0xf4, 0x21, 0x00


	//----- nvinfo : EIATTR_KPARAM_INFO
	.align		4
.L_15:
        /*0048*/ 	.byte	0x04, 0x17
        /*004a*/ 	.short	(.L_17 - .L_16)
.L_16:
        /*004c*/ 	.word	0x00000000
        /*0050*/ 	.short	0x0000
        /*0052*/ 	.short	0x0000
        /*0054*/ 	.byte	0x00, 0xf4, 0x21, 0x00


	//----- nvinfo : EIATTR_SPARSE_MMA_MASK
	.align		4
.L_17:
        /*0058*/ 	.byte	0x03, 0x50
        /*005a*/ 	.short	0x0000


	//----- nvinfo : EIATTR_MAXREG_COUNT
	.align		4
        /*005c*/ 	.byte	0x03, 0x1b
        /*005e*/ 	.short	0x00ff


	//----- nvinfo : EIATTR_NUM_BARRIERS
	.align		4
        /*0060*/ 	.byte	0x02, 0x4c
        /*0062*/ 	.byte	0x01
	.zero		1


	//----- nvinfo : EIATTR_MERCURY_ISA_VERSION
	.align		4
        /*0064*/ 	.byte	0x03, 0x5f
        /*0066*/ 	.short	0x0101


	//----- nvinfo : EIATTR_EXIT_INSTR_OFFSETS
	.align		4
        /*0068*/ 	.byte	0x04, 0x1c
        /*006a*/ 	.short	(.L_19 - .L_18)


	//   ....[0]....
.L_18:
        /*006c*/ 	.word	0x000020c0


	//----- nvinfo : EIATTR_REQNTID
	.align		4
.L_19:
        /*0070*/ 	.byte	0x04, 0x10
        /*0072*/ 	.short	(.L_21 - .L_20)
.L_20:
        /*0074*/ 	.word	0x00000100
        /*0078*/ 	.word	0x00000001
        /*007c*/ 	.word	0x00000001


	//----- nvinfo : EIATTR_CBANK_PARAM_SIZE
	.align		4
.L_21:
        /*0080*/ 	.byte	0x03, 0x19
        /*0082*/ 	.short	0x0028


	//----- nvinfo : EIATTR_PARAM_CBANK
	.align		4
        /*0084*/ 	.byte	0x04, 0x0a
        /*0086*/ 	.short	(.L_23 - .L_22)
	.align		4
.L_22:
        /*0088*/ 	.word	index@(.nv.constant0.gluon_mma)
        /*008c*/ 	.short	0x0210
        /*008e*/ 	.short	0x0028


	//----- nvinfo : EIATTR_SW_WAR
	.align		4
.L_23:
        /*0090*/ 	.byte	0x04, 0x36
        /*0092*/ 	.short	(.L_25 - .L_24)
.L_24:
        /*0094*/ 	.word	0x00000008
.L_25:


//--------------------- .nv.callgraph             --------------------------
	.section	.nv.callgraph,"",@"SHT_CUDA_CALLGRAPH"
	.align	4
	.sectionentsize	8
	.align		4
        /*0000*/ 	.word	0x00000000
	.align		4
        /*0004*/ 	.word	0xffffffff
	.align		4
        /*0008*/ 	.word	0x00000000
	.align		4
        /*000c*/ 	.word	0xfffffffe
	.align		4
        /*0010*/ 	.word	0x00000000
	.align		4
        /*0014*/ 	.word	0xfffffffd
	.align		4
        /*0018*/ 	.word	0x00000000
	.align		4
        /*001c*/ 	.word	0xfffffffc


//--------------------- .text.gluon_mma           --------------------------
	.section	.text.gluon_mma,"ax",@progbits
	.align	128
        .global         gluon_mma
        .type           gluon_mma,@function
        .size           gluon_mma,(.L_x_1 - gluon_mma)
        .other          gluon_mma,@"STO_CUDA_ENTRY STV_DEFAULT"
gluon_mma:
.text.gluon_mma:
[----:B------:R-:W-:Y:S01]  /*0000*/  LDC R1, c[0x0][0x28] ;  /* 0x00000a00ff017b82 */ /* 0x000fe20000000800 */
[----:B------:R-:W0:Y:S07]  /*0010*/  S2R R8, SR_TID.X ;  /* 0x0000000000087919 */ /* 0x000e2e0000002100 */
[----:B------:R-:W1:Y:S01]  /*0020*/  LDC.64 R24, c[0x0][0x210] ;  /* 0x00008400ff187b82 */ /* 0x000e620000000a00 */
[----:B------:R-:W-:-:S07]  /*0030*/  ULDC.64 UR16, c[0x0][0x208] ;  /* 0x0000820000107ab9 */ /* 0x000fce0000000a00 */
[----:B------:R-:W2:Y:S01]  /*0040*/  S2UR UR8, SR_CgaCtaId ;  /* 0x00000000000879c3 */ /* 0x000ea20000008800 */
[----:B------:R-:W-:Y:S01]  /*0050*/  UMOV UR4, 0x400 ;  /* 0x0000040000047882 */ /* 0x000fe20000000000 */
[----:B------:R-:W-:-:S06]  /*0060*/  UMOV UR7, 0x40000040 ;  /* 0x4000004000077882 */ /* 0x000fcc0000000000 */
[----:B------:R-:W3:Y:S01]  /*0070*/  LDC.64 R98, c[0x0][0x220] ;  /* 0x00008800ff627b82 */ /* 0x000ee20000000a00 */
[----:B0-----:R-:W-:Y:S02]  /*0080*/  SHF.R.U32.HI R3, RZ, 0x5, R8 ;  /* 0x00000005ff037819 */ /* 0x001fe40000011608 */
[C---:B------:R-:W-:Y:S02]  /*0090*/  LOP3.LUT R113, R8.reuse, 0xe0, RZ, 0xc0, !PT ;  /* 0x000000e008717812 */ /* 0x040fe400078ec0ff */
[----:B------:R-:W-:Y:S02]  /*00a0*/  SGXT.U32 R3, R3, 0x3 ;  /* 0x000000030303781a */ /* 0x000fe40000000000 */
[C---:B-1----:R-:W-:Y:S01]  /*00b0*/  LEA R42, P0, R113.reuse, R24, 0x2 ;  /* 0x00000018712a7211 */ /* 0x042fe200078010ff */
[----:B------:R-:W-:Y:S01]  /*00c0*/  IMAD.SHL.U32 R0, R113, 0x2, RZ ;  /* 0x0000000271007824 */ /* 0x000fe200078e00ff */
[----:B------:R-:W-:Y:S02]  /*00d0*/  LOP3.LUT R111, R3, 0x8, RZ, 0xfc, !PT ;  /* 0x00000008036f7812 */ /* 0x000fe400078efcff */
[----:B------:R-:W-:-:S02]  /*00e0*/  LOP3.LUT R7, R8, 0x1f, RZ, 0xc0, !PT ;  /* 0x0000001f08077812 */ /* 0x000fc400078ec0ff */
[-C--:B------:R-:W-:Y:S01]  /*00f0*/  LEA.HI.X R43, R0, R25.reuse, RZ, 0x1, P0 ;  /* 0x00000019002b7211 */ /* 0x080fe200000f0cff */
[C---:B------:R-:W-:Y:S01]  /*0100*/  IMAD.SHL.U32 R0, R111.reuse, 0x40, RZ ;  /* 0x000000406f007824 */ /* 0x040fe200078e00ff */
[-C--:B------:R-:W-:Y:S02]  /*0110*/  LEA R62, P0, R111, R24.reuse, 0x7 ;  /* 0x000000186f3e7211 */ /* 0x080fe400078038ff */
[----:B------:R-:W-:Y:S01]  /*0120*/  LOP3.LUT R107, R3, 0x18, RZ, 0xfc, !PT ;  /* 0x00000018036b7812 */ /* 0x000fe200078efcff */
[----:B------:R-:W-:Y:S01]  /*0130*/  IMAD.WIDE.U32 R42, R7, 0x2, R42 ;  /* 0x00000002072a7825 */ /* 0x000fe200078e002a */
[----:B------:R-:W-:Y:S02]  /*0140*/  LEA.HI.X R63, R0, R25, RZ, 0x1, P0 ;  /* 0x00000019003f7211 */ /* 0x000fe400000f0cff */
[----:B------:R-:W-:Y:S01]  /*0150*/  LOP3.LUT R109, R3, 0x10, RZ, 0xfc, !PT ;  /* 0x00000010036d7812 */ /* 0x000fe200078efcff */
[----:B------:R-:W-:Y:S01]  /*0160*/  IMAD.SHL.U32 R4, R107, 0x40, RZ ;  /* 0x000000406b047824 */ /* 0x000fe200078e00ff */
[----:B------:R-:W4:Y:S01]  /*0170*/  LDG.E.U16 R45, desc[UR16][R42.64] ;  /* 0x000000102a2d7981 */ /* 0x000f22000c1e1500 */
[----:B------:R-:W-:Y:S01]  /*0180*/  IMAD.WIDE.U32 R62, R7, 0x2, R62 ;  /* 0x00000002073e7825 */ /* 0x000fe200078e003e */
[----:B------:R-:W-:-:S02]  /*0190*/  LEA R58, P2, R107, R24, 0x7 ;  /* 0x000000186b3a7211 */ /* 0x000fc400078438ff */
[C---:B------:R-:W-:Y:S01]  /*01a0*/  LEA R60, P1, R109.reuse, R24, 0x7 ;  /* 0x000000186d3c7211 */ /* 0x040fe200078238ff */
[----:B------:R-:W-:Y:S01]  /*01b0*/  IMAD.SHL.U32 R2, R109, 0x40, RZ ;  /* 0x000000406d027824 */ /* 0x000fe200078e00ff */
[----:B------:R-:W5:Y:S01]  /*01c0*/  LDG.E.U16 R57, desc[UR16][R62.64] ;  /* 0x000000103e397981 */ /* 0x000f62000c1e1500 */
[----:B------:R-:W-:-:S03]  /*01d0*/  LEA.HI.X R59, R4, R25, RZ, 0x1, P2 ;  /* 0x00000019043b7211 */ /* 0x000fc600010f0cff */
[----:B------:R-:W-:Y:S01]  /*01e0*/  LEA.HI.X R61, R2, R25, RZ, 0x1, P1 ;  /* 0x00000019023d7211 */ /* 0x000fe200008f0cff */
[C---:B------:R-:W-:Y:S01]  /*01f0*/  IMAD.SHL.U32 R5, R8.reuse, 0x10, RZ ;  /* 0x0000001008057824 */ /* 0x040fe200078e00ff */
[----:B------:R-:W-:Y:S01]  /*0200*/  LOP3.LUT R97, R3, 0x38, RZ, 0xfc, !PT ;  /* 0x0000003803617812 */ /* 0x000fe200078efcff */
[C---:B------:R-:W-:Y:S01]  /*0210*/  IMAD.WIDE.U32 R58, R7.reuse, 0x2, R58 ;  /* 0x00000002073a7825 */ /* 0x040fe200078e003a */
[----:B------:R-:W-:Y:S01]  /*0220*/  SHF.R.U32.HI R10, RZ, 0x5, R8 ;  /* 0x00000005ff0a7819 */ /* 0x000fe20000011608 */
[----:B------:R-:W3:Y:S02]  /*0230*/  LDG.E.U16 R33, desc[UR16][R42.64+0x40] ;  /* 0x000040102a217981 */ /* 0x000ee4000c1e1500 */
[----:B------:R-:W-:Y:S02]  /*0240*/  IMAD.WIDE.U32 R60, R7, 0x2, R60 ;  /* 0x00000002073c7825 */ /* 0x000fe400078e003c */
[----:B------:R-:W3:Y:S04]  /*0250*/  LDG.E.U16 R53, desc[UR16][R58.64] ;  /* 0x000000103a357981 */ /* 0x000ee8000c1e1500 */
[----:B------:R-:W3:Y:S01]  /*0260*/  LDG.E.U16 R55, desc[UR16][R60.64] ;  /* 0x000000103c377981 */ /* 0x000ee2000c1e1500 */
[C---:B------:R-:W-:Y:S01]  /*0270*/  IMAD.SHL.U32 R0, R8.reuse, 0x20, RZ ;  /* 0x0000002008007824 */ /* 0x040fe200078e00ff */
[--C-:B------:R-:W-:Y:S01]  /*0280*/  SHF.R.S32.HI R4, RZ, 0x5, R8.reuse ;  /* 0x00000005ff047819 */ /* 0x100fe20000011408 */
[----:B------:R-:W-:Y:S01]  /*0290*/  IMAD.SHL.U32 R2, R8, 0x200, RZ ;  /* 0x0000020008027824 */ /* 0x000fe200078e00ff */
[----:B------:R-:W-:Y:S01]  /*02a0*/  SHF.R.S32.HI R18, RZ, 0x2, R8 ;  /* 0x00000002ff127819 */ /* 0x000fe20000011408 */
[----:B------:R-:W-:Y:S01]  /*02b0*/  IMAD.SHL.U32 R16, R113, 0x4, RZ ;  /* 0x0000000471107824 */ /* 0x000fe200078e00ff */
[----:B------:R-:W-:Y:S01]  /*02c0*/  LOP3.LUT R0, R0, 0x60, RZ, 0xc0, !PT ;  /* 0x0000006000007812 */ /* 0x000fe200078ec0ff */
[----:B--2---:R-:W-:Y:S01]  /*02d0*/  ULEA UR8, UR8, UR4, 0x18 ;  /* 0x0000000408087291 */ /* 0x004fe2000f8ec03f */
[----:B------:R-:W-:Y:S01]  /*02e0*/  LEA R20, P5, R97, R24, 0x7 ;  /* 0x0000001861147211 */ /* 0x000fe200078a38ff */
[----:B------:R-:W2:Y:S01]  /*02f0*/  LDG.E.U16 R35, desc[UR16][R60.64+0x40] ;  /* 0x000040103c237981 */ /* 0x000ea2000c1e1500 */
[----:B------:R-:W-:-:S02]  /*0300*/  LOP3.LUT R9, R0, 0xf80, R5, 0xf8, !PT ;  /* 0x00000f8000097812 */ /* 0x000fc400078ef805 */
[----:B------:R-:W-:Y:S01]  /*0310*/  SHF.L.U32 R0, R8, 0x1, RZ ;  /* 0x0000000108007819 */ /* 0x000fe200000006ff */
[----:B------:R-:W-:Y:S01]  /*0320*/  IMAD.SHL.U32 R8, R97, 0x40, RZ ;  /* 0x0000004061087824 */ /* 0x000fe200078e00ff */
[----:B------:R-:W-:-:S04]  /*0330*/  LOP3.LUT R2, R2, 0x3000, RZ, 0xc0, !PT ;  /* 0x0000300002027812 */ /* 0x000fc800078ec0ff */
[----:B------:R-:W-:Y:S02]  /*0340*/  LEA.HI.X R21, R8, R25, RZ, 0x1, P5 ;  /* 0x0000001908157211 */ /* 0x000fe400028f0cff */
[----:B------:R-:W-:Y:S02]  /*0350*/  LOP3.LUT R6, R2, 0x70, R5, 0xf8, !PT ;  /* 0x0000007002067812 */ /* 0x000fe400078ef805 */
[----:B------:R-:W-:Y:S01]  /*0360*/  SGXT R2, R4, 0x1 ;  /* 0x000000010402781a */ /* 0x000fe20000000200 */
[----:B------:R-:W-:Y:S02]  /*0370*/  IMAD.WIDE.U32 R70, R7, 0x2, R20 ;  /* 0x0000000207467825 */ /* 0x000fe400078e0014 */
[----:B------:R-:W0:Y:S01]  /*0380*/  LDC.64 R20, c[0x0][0x218] ;  /* 0x00008600ff147b82 */ /* 0x000e220000000a00 */
[----:B------:R-:W-:Y:S02]  /*0390*/  LOP3.LUT R11, R2, 0x4010, RZ, 0xc0, !PT ;  /* 0x00004010020b7812 */ /* 0x000fe400078ec0ff */
[----:B------:R-:W-:-:S02]  /*03a0*/  LOP3.LUT R105, R3, 0x20, RZ, 0xfc, !PT ;  /* 0x0000002003697812 */ /* 0x000fc400078efcff */
[C---:B------:R-:W-:Y:S02]  /*03b0*/  LOP3.LUT R101, R3.reuse, 0x30, RZ, 0xfc, !PT ;  /* 0x0000003003657812 */ /* 0x040fe400078efcff */
[----:B------:R-:W-:Y:S01]  /*03c0*/  LOP3.LUT R13, R3, 0x58, RZ, 0xfc, !PT ;  /* 0x00000058030d7812 */ /* 0x000fe200078efcff */
[----:B------:R-:W-:Y:S01]  /*03d0*/  IMAD R5, R7, 0x2, R16 ;  /* 0x0000000207057824 */ /* 0x000fe200078e0210 */
[----:B------:R-:W-:Y:S01]  /*03e0*/  LOP3.LUT R11, R11, 0x180, R0, 0xf8, !PT ;  /* 0x000001800b0b7812 */ /* 0x000fe200078ef800 */
[C---:B------:R-:W-:Y:S01]  /*03f0*/  IMAD.SHL.U32 R0, R105.reuse, 0x40, RZ ;  /* 0x0000004069007824 */ /* 0x040fe200078e00ff */
[-C--:B------:R-:W-:Y:S01]  /*0400*/  LEA R64, P3, R105, R24.reuse, 0x7 ;  /* 0x0000001869407211 */ /* 0x080fe200078638ff */
[C---:B------:R-:W-:Y:S01]  /*0410*/  IMAD.SHL.U32 R4, R101.reuse, 0x40, RZ ;  /* 0x0000004065047824 */ /* 0x040fe200078e00ff */
[----:B------:R-:W-:Y:S02]  /*0420*/  LEA R68, P6, R101, R24, 0x7 ;  /* 0x0000001865447211 */ /* 0x000fe400078c38ff */
[----:B------:R-:W-:Y:S01]  /*0430*/  LOP3.LUT R103, R3, 0x28, RZ, 0xfc, !PT ;  /* 0x0000002803677812 */ /* 0x000fe200078efcff */
[----:B------:R-:W-:Y:S01]  /*0440*/  IMAD.SHL.U32 R34, R13, 0x40, RZ ;  /* 0x000000400d227824 */ /* 0x000fe200078e00ff */
[----:B------:R-:W-:Y:S01]  /*0450*/  SGXT R18, R18, 0x1 ;  /* 0x000000011212781a */ /* 0x000fe20000000200 */
[----:B------:R-:W2:Y:S01]  /*0460*/  LDG.E.U16 R43, desc[UR16][R70.64] ;  /* 0x00000010462b7981 */ /* 0x000ea2000c1e1500 */
[----:B------:R-:W-:-:S02]  /*0470*/  SHF.R.U32.HI R32, RZ, 0x1, R113 ;  /* 0x00000001ff207819 */ /* 0x000fc40000011671 */
[-C--:B------:R-:W-:Y:S02]  /*0480*/  LEA.HI.X R65, R0, R25.reuse, RZ, 0x1, P3 ;  /* 0x0000001900417211 */ /* 0x080fe400018f0cff */
[----:B------:R-:W-:Y:S02]  /*0490*/  LEA.HI.X R69, R4, R25, RZ, 0x1, P6 ;  /* 0x0000001904457211 */ /* 0x000fe400030f0cff */
[----:B------:R-:W-:Y:S01]  /*04a0*/  LEA R28, P3, R13, R24, 0x7 ;  /* 0x000000180d1c7211 */ /* 0x000fe200078638ff */
[----:B------:R-:W-:Y:S01]  /*04b0*/  IMAD.SHL.U32 R2, R103, 0x40, RZ ;  /* 0x0000004067027824 */ /* 0x000fe200078e00ff */
[----:B------:R-:W-:Y:S02]  /*04c0*/  LOP3.LUT R6, R11, R6, RZ, 0x3c, !PT ;  /* 0x000000060b067212 */ /* 0x000fe400078e3cff */
[----:B------:R-:W-:Y:S02]  /*04d0*/  LOP3.LUT R17, R3, 0x48, RZ, 0xfc, !PT ;  /* 0x0000004803117812 */ /* 0x000fe400078efcff */
[----:B------:R-:W-:-:S02]  /*04e0*/  LOP3.LUT R18, R9, 0x4010, R18, 0xf8, !PT ;  /* 0x0000401009127812 */ /* 0x000fc400078ef812 */
[----:B------:R-:W-:Y:S02]  /*04f0*/  LOP3.LUT R32, R5, R32, RZ, 0x3c, !PT ;  /* 0x0000002005207212 */ /* 0x000fe400078e3cff */
[C---:B------:R-:W-:Y:S02]  /*0500*/  LOP3.LUT R19, R3.reuse, 0x40, RZ, 0xfc, !PT ;  /* 0x0000004003137812 */ /* 0x040fe400078efcff */
[----:B------:R-:W-:Y:S01]  /*0510*/  LOP3.LUT R11, R3, 0x60, RZ, 0xfc, !PT ;  /* 0x00000060030b7812 */ /* 0x000fe200078efcff */
[----:B------:R-:W-:Y:S01]  /*0520*/  IMAD.WIDE.U32 R68, R7, 0x2, R68 ;  /* 0x0000000207447825 */ /* 0x000fe200078e0044 */
[C---:B------:R-:W-:Y:S02]  /*0530*/  LOP3.LUT R5, R3.reuse, 0x68, RZ, 0xfc, !PT ;  /* 0x0000006803057812 */ /* 0x040fe400078efcff */
[----:B------:R-:W-:Y:S02]  /*0540*/  LOP3.LUT R9, R3, 0x70, RZ, 0xfc, !PT ;  /* 0x0000007003097812 */ /* 0x000fe400078efcff */
[----:B------:R-:W-:-:S02]  /*0550*/  LEA R66, P2, R103, R24, 0x7 ;  /* 0x0000001867427211 */ /* 0x000fc400078438ff */
[-C--:B------:R-:W-:Y:S02]  /*0560*/  LEA.HI.X R29, R34, R25.reuse, RZ, 0x1, P3 ;  /* 0x00000019221d7211 */ /* 0x080fe400018f0cff */
[C---:B------:R-:W-:Y:S02]  /*0570*/  SHF.L.U32 R12, R17.reuse, 0x6, RZ ;  /* 0x00000006110c7819 */ /* 0x040fe400000006ff */
[-C--:B------:R-:W-:Y:S01]  /*0580*/  LEA R48, P0, R17, R24.reuse, 0x7 ;  /* 0x0000001811307211 */ /* 0x080fe200078038ff */
[----:B------:R-:W-:Y:S01]  /*0590*/  IMAD.SHL.U32 R36, R11, 0x40, RZ ;  /* 0x000000400b247824 */ /* 0x000fe200078e00ff */
[----:B------:R-:W-:Y:S01]  /*05a0*/  R2UR UR5, R10 ;  /* 0x000000000a0572ca */ /* 0x000fe200000e0000 */
[----:B------:R-:W-:Y:S01]  /*05b0*/  IMAD.SHL.U32 R10, R19, 0x40, RZ ;  /* 0x00000040130a7824 */ /* 0x000fe200078e00ff */
[----:B------:R-:W-:Y:S01]  /*05c0*/  LOP3.LUT R15, R3, 0x50, RZ, 0xfc, !PT ;  /* 0x00000050030f7812 */ /* 0x000fe200078efcff */
[----:B------:R-:W-:Y:S01]  /*05d0*/  IMAD.SHL.U32 R38, R5, 0x40, RZ ;  /* 0x0000004005267824 */ /* 0x000fe200078e00ff */
[----:B------:R-:W-:Y:S01]  /*05e0*/  LEA.HI.X R67, R2, R25, RZ, 0x1, P2 ;  /* 0x0000001902437211 */ /* 0x000fe200010f0cff */
[----:B------:R-:W-:Y:S01]  /*05f0*/  IMAD.SHL.U32 R40, R9, 0x40, RZ ;  /* 0x0000004009287824 */ /* 0x000fe200078e00ff */
[-C--:B------:R-:W-:Y:S01]  /*0600*/  LEA R50, P1, R19, R24.reuse, 0x7 ;  /* 0x0000001813327211 */ /* 0x080fe200078238ff */
[----:B------:R-:W2:Y:S01]  /*0610*/  LDG.E.U16 R41, desc[UR16][R68.64] ;  /* 0x0000001044297981 */ /* 0x000ea2000c1e1500 */
[-C--:B------:R-:W-:Y:S01]  /*0620*/  LEA R30, P2, R11, R24.reuse, 0x7 ;  /* 0x000000180b1e7211 */ /* 0x080fe200078438ff */
[----:B------:R-:W-:Y:S01]  /*0630*/  IMAD.WIDE.U32 R28, R7, 0x2, R28 ;  /* 0x00000002071c7825 */ /* 0x000fe200078e001c */
[----:B------:R-:W-:Y:S01]  /*0640*/  LOP3.LUT R3, R3, 0x78, RZ, 0xfc, !PT ;  /* 0x0000007803037812 */ /* 0x000fe200078efcff */
[----:B------:R0:W2:Y:S01]  /*0650*/  LDG.E.U16 R42, desc[UR16][R68.64+0x40] ;  /* 0x00004010442a7981 */ /* 0x0000a2000c1e1500 */
[----:B------:R-:W-:-:S02]  /*0660*/  LEA R26, P6, R5, R24, 0x7 ;  /* 0x00000018051a7211 */ /* 0x000fc400078c38ff */
[-C--:B------:R-:W-:Y:S01]  /*0670*/  LEA R22, P5, R9, R24.reuse, 0x7 ;  /* 0x0000001809167211 */ /* 0x080fe200078a38ff */
[----:B------:R-:W-:Y:S01]  /*0680*/  IMAD.WIDE.U32 R64, R7, 0x2, R64 ;  /* 0x0000000207407825 */ /* 0x000fe200078e0040 */
[-C--:B------:R-:W-:Y:S01]  /*0690*/  LEA.HI.X R49, R12, R25.reuse, RZ, 0x1, P0 ;  /* 0x000000190c317211 */ /* 0x080fe200000f0cff */
[----:B------:R-:W2:Y:S01]  /*06a0*/  LDG.E.U16 R52, desc[UR16][R28.64+0x40] ;  /* 0x000040101c347981 */ /* 0x000ea2000c1e1500 */
[C---:B------:R-:W-:Y:S01]  /*06b0*/  LEA R46, P4, R15.reuse, R24, 0x7 ;  /* 0x000000180f2e7211 */ /* 0x040fe200078838ff */
[----:B------:R-:W-:Y:S01]  /*06c0*/  IMAD.SHL.U32 R14, R15, 0x40, RZ ;  /* 0x000000400f0e7824 */ /* 0x000fe200078e00ff */
[----:B0-----:R-:W-:Y:S01]  /*06d0*/  LEA R68, P0, R113, R20, 0x3 ;  /* 0x0000001471447211 */ /* 0x001fe200078018ff */
[----:B------:R0:W2:Y:S01]  /*06e0*/  LDG.E.U16 R34, desc[UR16][R62.64+0x40] ;  /* 0x000040103e227981 */ /* 0x0000a2000c1e1500 */
[-C--:B------:R-:W-:Y:S02]  /*06f0*/  LEA.HI.X R51, R10, R25.reuse, RZ, 0x1, P1 ;  /* 0x000000190a337211 */ /* 0x080fe400008f0cff */
[-C--:B------:R-:W-:Y:S01]  /*0700*/  LEA.HI.X R31, R36, R25.reuse, RZ, 0x1, P2 ;  /* 0x00000019241f7211 */ /* 0x080fe200010f0cff */
[----:B------:R-:W-:Y:S01]  /*0710*/  IMAD.SHL.U32 R44, R3, 0x40, RZ ;  /* 0x00000040032c7824 */ /* 0x000fe200078e00ff */
[-C--:B------:R-:W-:Y:S01]  /*0720*/  LEA.HI.X R27, R38, R25.reuse, RZ, 0x1, P6 ;  /* 0x00000019261b7211 */ /* 0x080fe200030f0cff */
[----:B------:R-:W2:Y:S01]  /*0730*/  LDG.E.U16 R36, desc[UR16][R58.64+0x40] ;  /* 0x000040103a247981 */ /* 0x000ea2000c1e1500 */
[----:B------:R-:W-:Y:S01]  /*0740*/  LEA.HI.X R23, R40, R25, RZ, 0x1, P5 ;  /* 0x0000001928177211 */ /* 0x000fe200028f0cff */
[----:B------:R-:W-:Y:S01]  /*0750*/  IMAD.SHL.U32 R12, R111, 0x80, RZ ;  /* 0x000000806f0c7824 */ /* 0x000fe200078e00ff */
[----:B------:R-:W-:Y:S01]  /*0760*/  LEA.HI.X R69, R16, R21, RZ, 0x1, P0 ;  /* 0x0000001510457211 */ /* 0x000fe200000f0cff */
[----:B------:R-:W2:Y:S01]  /*0770*/  LDG.E.U16 R37, desc[UR16][R64.64] ;  /* 0x0000001040257981 */ /* 0x000ea2000c1e1500 */
[----:B------:R-:W-:Y:S01]  /*0780*/  LEA R24, P1, R3, R24, 0x7 ;  /* 0x0000001803187211 */ /* 0x000fe200078238ff */
[C---:B0-----:R-:W-:Y:S01]  /*0790*/  IMAD.WIDE.U32 R62, R7.reuse, 0x2, R50 ;  /* 0x00000002073e7825 */ /* 0x041fe200078e0032 */
[-C--:B------:R-:W-:Y:S01]  /*07a0*/  LEA.HI.X R47, R14, R25.reuse, RZ, 0x1, P4 ;  /* 0x000000190e2f7211 */ /* 0x080fe200020f0cff */
[----:B------:R-:W2:Y:S04]  /*07b0*/  LDG.E.U16 R38, desc[UR16][R64.64+0x40] ;  /* 0x0000401040267981 */ /* 0x000ea8000c1e1500 */
[----:B------:R0:W2:Y:S01]  /*07c0*/  LDG.E.U16 R59, desc[UR16][R28.64] ;  /* 0x000000101c3b7981 */ /* 0x0000a2000c1e1500 */
[----:B------:R-:W-:Y:S01]  /*07d0*/  IMAD.WIDE.U32 R26, R7, 0x2, R26 ;  /* 0x00000002071a7825 */ /* 0x000fe200078e001a */
[----:B------:R-:W-:-:S02]  /*07e0*/  LEA.HI.X R25, R44, R25, RZ, 0x1, P1 ;  /* 0x000000192c197211 */ /* 0x000fc400008f0cff */
[----:B------:R-:W2:Y:S01]  /*07f0*/  LDG.E.U16 R44, desc[UR16][R70.64+0x40] ;  /* 0x00004010462c7981 */ /* 0x000ea2000c1e1500 */
[----:B------:R-:W-:-:S03]  /*0800*/  IMAD.WIDE.U32 R22, R7, 0x2, R22 ;  /* 0x0000000207167825 */ /* 0x000fc600078e0016 */
[----:B------:R-:W2:Y:S01]  /*0810*/  LDG.E.U16 R56, desc[UR16][R26.64+0x40] ;  /* 0x000040101a387981 */ /* 0x000ea2000c1e1500 */
[----:B0-----:R-:W-:Y:S01]  /*0820*/  LEA R28, P0, R111, R20, 0x8 ;  /* 0x000000146f1c7211 */ /* 0x001fe200078040ff */
[C---:B------:R-:W-:Y:S02]  /*0830*/  IMAD.WIDE.U32 R64, R7.reuse, 0x2, R48 ;  /* 0x0000000207407825 */ /* 0x040fe400078e0030 */
[----:B------:R-:W2:Y:S01]  /*0840*/  LDG.E.U16 R58, desc[UR16][R22.64+0x40] ;  /* 0x00004010163a7981 */ /* 0x000ea2000c1e1500 */
[----:B------:R-:W-:Y:S01]  /*0850*/  LEA.HI.X R29, R12, R21, RZ, 0x1, P0 ;  /* 0x000000150c1d7211 */ /* 0x000fe200000f0cff */
[C---:B------:R-:W-:Y:S02]  /*0860*/  IMAD.WIDE.U32 R72, R7.reuse, 0x2, R46 ;  /* 0x0000000207487825 */ /* 0x040fe400078e002e */
[----:B------:R-:W2:Y:S02]  /*0870*/  LDG.E.U16 R49, desc[UR16][R64.64] ;  /* 0x0000001040317981 */ /* 0x000ea4000c1e1500 */
[----:B------:R-:W-:-:S02]  /*0880*/  IMAD.WIDE.U32 R66, R7, 0x2, R66 ;  /* 0x0000000207427825 */ /* 0x000fc400078e0042 */
[----:B------:R-:W2:Y:S04]  /*0890*/  LDG.E.U16 R47, desc[UR16][R62.64] ;  /* 0x000000103e2f7981 */ /* 0x000ea8000c1e1500 */
[----:B------:R-:W2:Y:S01]  /*08a0*/  LDG.E.U16 R46, desc[UR16][R62.64+0x40] ;  /* 0x000040103e2e7981 */ /* 0x000ea2000c1e1500 */
[----:B------:R-:W-:-:S03]  /*08b0*/  IMAD.WIDE.U32 R30, R7, 0x2, R30 ;  /* 0x00000002071e7825 */ /* 0x000fc600078e001e */
[----:B------:R-:W2:Y:S01]  /*08c0*/  LDG.E.U16 R48, desc[UR16][R64.64+0x40] ;  /* 0x0000401040307981 */ /* 0x000ea2000c1e1500 */
[----:B------:R-:W-:Y:S01]  /*08d0*/  IMAD.WIDE.U32 R24, R7, 0x2, R24 ;  /* 0x0000000207187825 */ /* 0x000fe200078e0018 */
[----:B------:R-:W-:Y:S02]  /*08e0*/  SHF.L.U32 R10, R109, 0x7, RZ ;  /* 0x000000076d0a7819 */ /* 0x000fe400000006ff */
[----:B------:R-:W2:Y:S04]  /*08f0*/  LDG.E.U16 R39, desc[UR16][R66.64] ;  /* 0x0000001042277981 */ /* 0x000ea8000c1e1500 */
[----:B------:R0:W2:Y:S04]  /*0900*/  LDG.E.U16 R63, desc[UR16][R26.64] ;  /* 0x000000101a3f7981 */ /* 0x0000a8000c1e1500 */
[----:B------:R1:W2:Y:S01]  /*0910*/  LDG.E.U16 R65, desc[UR16][R22.64] ;  /* 0x0000001016417981 */ /* 0x0002a2000c1e1500 */
[----:B------:R-:W-:-:S02]  /*0920*/  IMAD.SHL.U32 R8, R107, 0x80, RZ ;  /* 0x000000806b087824 */ /* 0x000fc400078e00ff */
[----:B------:R-:W-:Y:S01]  /*0930*/  IMAD.SHL.U32 R14, R105, 0x80, RZ ;  /* 0x00000080690e7824 */ /* 0x000fe200078e00ff */
[----:B------:R-:W2:Y:S01]  /*0940*/  LDG.E.U16 R40, desc[UR16][R66.64+0x40] ;  /* 0x0000401042287981 */ /* 0x000ea2000c1e1500 */
[----:B0-----:R-:W-:-:S03]  /*0950*/  IMAD.WIDE.U32 R26, R7, 0x2, R68 ;  /* 0x00000002071a7825 */ /* 0x001fc600078e0044 */
[----:B------:R-:W2:Y:S01]  /*0960*/  LDG.E.U16 R51, desc[UR16][R72.64] ;  /* 0x0000001048337981 */ /* 0x000ea2000c1e1500 */
[----:B-1----:R-:W-:-:S03]  /*0970*/  IMAD.WIDE.U32 R22, R7, 0x2, R28 ;  /* 0x0000000207167825 */ /* 0x002fc600078e001c */
[----:B------:R-:W2:Y:S01]  /*0980*/  LDG.E.U16 R50, desc[UR16][R72.64+0x40] ;  /* 0x0000401048327981 */ /* 0x000ea2000c1e1500 */
[-C--:B------:R-:W-:Y:S01]  /*0990*/  LEA R28, P1, R107, R20.reuse, 0x8 ;  /* 0x000000146b1c7211 */ /* 0x080fe200078240ff */
[----:B------:R-:W-:Y:S02]  /*09a0*/  IMAD.SHL.U32 R4, R103, 0x80, RZ ;  /* 0x0000008067047824 */ /* 0x000fe400078e00ff */
[----:B------:R-:W2:Y:S01]  /*09b0*/  LDG.E.U16 R61, desc[UR16][R30.64] ;  /* 0x000000101e3d7981 */ /* 0x000ea2000c1e1500 */
[----:B------:R-:W-:Y:S02]  /*09c0*/  IMAD.SHL.U32 R2, R101, 0x80, RZ ;  /* 0x0000008065027824 */ /* 0x000fe400078e00ff */
[----:B------:R-:W-:Y:S01]  /*09d0*/  IMAD.SHL.U32 R0, R97, 0x80, RZ ;  /* 0x0000008061007824 */ /* 0x000fe200078e00ff */
[----:B------:R0:W2:Y:S04]  /*09e0*/  LDG.E.U16 R54, desc[UR16][R30.64+0x40] ;  /* 0x000040101e367981 */ /* 0x0000a8000c1e1500 */
[----:B------:R-:W2:Y:S04]  /*09f0*/  LDG.E.U16 R67, desc[UR16][R24.64] ;  /* 0x0000001018437981 */ /* 0x000ea8000c1e1500 */
[----:B------:R1:W2:Y:S01]  /*0a00*/  LDG.E.U16 R60, desc[UR16][R24.64+0x40] ;  /* 0x00004010183c7981 */ /* 0x0002a2000c1e1500 */
[----:B0-----:R-:W-:-:S03]  /*0a10*/  LEA R30, P2, R105, R20, 0x8 ;  /* 0x00000014691e7211 */ /* 0x001fc600078440ff */
[----:B------:R-:W2:Y:S04]  /*0a20*/  LDG.E.U16 R69, desc[UR16][R26.64] ;  /* 0x000000101a457981 */ /* 0x000ea8000c1e1500 */
[----:B------:R-:W2:Y:S01]  /*0a30*/  LDG.E.U16 R71, desc[UR16][R26.64+0x80] ;  /* 0x000080101a477981 */ /* 0x000ea2000c1e1500 */
[----:B-1----:R-:W-:-:S03]  /*0a40*/  LEA R24, P0, R109, R20, 0x8 ;  /* 0x000000146d187211 */ /* 0x002fc600078040ff */
[----:B------:R-:W2:Y:S04]  /*0a50*/  LDG.E.U16 R62, desc[UR16][R26.64+0x40] ;  /* 0x000040101a3e7981 */ /* 0x000ea8000c1e1500 */
[----:B------:R0:W2:Y:S04]  /*0a60*/  LDG.E.U16 R64, desc[UR16][R26.64+0xc0] ;  /* 0x0000c0101a407981 */ /* 0x0000a8000c1e1500 */
[----:B------:R-:W2:Y:S04]  /*0a70*/  LDG.E.U16 R73, desc[UR16][R22.64+0x80] ;  /* 0x0000801016497981 */ /* 0x000ea8000c1e1500 */
[----:B------:R-:W2:Y:S01]  /*0a80*/  LDG.E.U16 R66, desc[UR16][R22.64+0xc0] ;  /* 0x0000c01016427981 */ /* 0x000ea2000c1e1500 */
[----:B0-----:R-:W-:-:S02]  /*0a90*/  LEA R26, P3, R103, R20, 0x8 ;  /* 0x00000014671a7211 */ /* 0x001fc400078640ff */
[-C--:B------:R-:W-:Y:S02]  /*0aa0*/  LEA.HI.X R25, R10, R21.reuse, RZ, 0x1, P0 ;  /* 0x000000150a197211 */ /* 0x080fe400000f0cff */
[-C--:B------:R-:W-:Y:S02]  /*0ab0*/  LEA.HI.X R29, R8, R21.reuse, RZ, 0x1, P1 ;  /* 0x00000015081d7211 */ /* 0x080fe400008f0cff */
[-C--:B------:R-:W-:Y:S02]  /*0ac0*/  LEA.HI.X R31, R14, R21.reuse, RZ, 0x1, P2 ;  /* 0x000000150e1f7211 */ /* 0x080fe400010f0cff */
[----:B------:R-:W-:Y:S01]  /*0ad0*/  LEA.HI.X R27, R4, R21, RZ, 0x1, P3 ;  /* 0x00000015041b7211 */ /* 0x000fe200018f0cff */
[----:B------:R-:W-:-:S04]  /*0ae0*/  IMAD.WIDE.U32 R24, R7, 0x2, R24 ;  /* 0x0000000207187825 */ /* 0x000fc800078e0018 */
[C---:B------:R-:W-:Y:S01]  /*0af0*/  IMAD.WIDE.U32 R28, R7.reuse, 0x2, R28 ;  /* 0x00000002071c7825 */ /* 0x040fe200078e001c */
[----:B------:R-:W2:Y:S03]  /*0b00*/  LDG.E.U16 R75, desc[UR16][R24.64+0x80] ;  /* 0x00008010184b7981 */ /* 0x000ea6000c1e1500 */
[C---:B------:R-:W-:Y:S01]  /*0b10*/  IMAD.WIDE.U32 R30, R7.reuse, 0x2, R30 ;  /* 0x00000002071e7825 */ /* 0x040fe200078e001e */
[----:B------:R-:W2:Y:S03]  /*0b20*/  LDG.E.U16 R77, desc[UR16][R28.64] ;  /* 0x000000101c4d7981 */ /* 0x000ea6000c1e1500 */
[----:B------:R-:W-:Y:S01]  /*0b30*/  IMAD.WIDE.U32 R26, R7, 0x2, R26 ;  /* 0x00000002071a7825 */ /* 0x000fe200078e001a */
[----:B------:R-:W2:Y:S04]  /*0b40*/  LDG.E.U16 R79, desc[UR16][R28.64+0x80] ;  /* 0x000080101c4f7981 */ /* 0x000ea8000c1e1500 */
        /* <DEDUP_REMOVED lines=11> */
[----:B----4-:R0:W-:Y:S04]  /*0c00*/  STS.U16 [R32+UR8], R45 ;  /* 0x0000002d20007988 */ /* 0x0101e80008000408 */
[----:B-----5:R1:W-:Y:S04]  /*0c10*/  STS.U16 [R32+UR8+0x400], R57 ;  /* 0x0004003920007988 */ /* 0x0203e80008000408 */
[----:B0-----:R-:W4:Y:S04]  /*0c20*/  LDG.E.U16 R45, desc[UR16][R22.64] ;  /* 0x00000010162d7981 */ /* 0x001f28000c1e1500 */
[----:B-1----:R0:W5:Y:S02]  /*0c30*/  LDG.E.U16 R57, desc[UR16][R22.64+0x40] ;  /* 0x0000401016397981 */ /* 0x002164000c1e1500 */
[----:B0-----:R-:W-:-:S02]  /*0c40*/  LEA R22, P4, R101, R20, 0x8 ;  /* 0x0000001465167211 */ /* 0x001fc400078840ff */
[----:B------:R-:W-:Y:S02]  /*0c50*/  LEA R20, P5, R97, R20, 0x8 ;  /* 0x0000001461147211 */ /* 0x000fe400078a40ff */
[-C--:B------:R-:W-:Y:S02]  /*0c60*/  LEA.HI.X R23, R2, R21.reuse, RZ, 0x1, P4 ;  /* 0x0000001502177211 */ /* 0x080fe400020f0cff */
[----:B------:R-:W-:Y:S01]  /*0c70*/  LEA.HI.X R21, R0, R21, RZ, 0x1, P5 ;  /* 0x0000001500157211 */ /* 0x000fe200028f0cff */
[----:B------:R-:W-:-:S04]  /*0c80*/  IMAD.WIDE.U32 R22, R7, 0x2, R22 ;  /* 0x0000000207167825 */ /* 0x000fc800078e0016 */
[----:B------:R-:W-:Y:S01]  /*0c90*/  IMAD.WIDE.U32 R20, R7, 0x2, R20 ;  /* 0x0000000207147825 */ /* 0x000fe200078e0014 */
[----:B---3--:R0:W-:Y:S04]  /*0ca0*/  STS.U16 [R32+UR8+0xc00], R53 ;  /* 0x000c003520007988 */ /* 0x0081e80008000408 */
[----:B------:R1:W-:Y:S04]  /*0cb0*/  STS.U16 [R32+UR8+0x800], R55 ;  /* 0x0008003720007988 */ /* 0x0003e80008000408 */
[----:B------:R-:W3:Y:S04]  /*0cc0*/  LDG.E.U16 R89, desc[UR16][R22.64] ;  /* 0x0000001016597981 */ /* 0x000ee8000c1e1500 */
[----:B0-----:R-:W5:Y:S04]  /*0cd0*/  LDG.E.U16 R53, desc[UR16][R24.64] ;  /* 0x0000001018357981 */ /* 0x001f68000c1e1500 */
[----:B------:R-:W5:Y:S04]  /*0ce0*/  LDG.E.U16 R91, desc[UR16][R22.64+0x80] ;  /* 0x00008010165b7981 */ /* 0x000f68000c1e1500 */
[----:B------:R-:W5:Y:S04]  /*0cf0*/  LDG.E.U16 R93, desc[UR16][R20.64] ;  /* 0x00000010145d7981 */ /* 0x000f68000c1e1500 */
[----:B------:R-:W5:Y:S04]  /*0d00*/  LDG.E.U16 R95, desc[UR16][R20.64+0x80] ;  /* 0x00008010145f7981 */ /* 0x000f68000c1e1500 */
[----:B-1----:R-:W5:Y:S04]  /*0d10*/  LDG.E.U16 R55, desc[UR16][R24.64+0x40] ;  /* 0x0000401018377981 */ /* 0x002f68000c1e1500 */
[----:B------:R-:W5:Y:S04]  /*0d20*/  LDG.E.U16 R90, desc[UR16][R22.64+0x40] ;  /* 0x00004010165a7981 */ /* 0x000f68000c1e1500 */
[----:B------:R0:W5:Y:S04]  /*0d30*/  LDG.E.U16 R92, desc[UR16][R22.64+0xc0] ;  /* 0x0000c010165c7981 */ /* 0x000168000c1e1500 */
[----:B------:R-:W5:Y:S04]  /*0d40*/  LDG.E.U16 R94, desc[UR16][R20.64+0x40] ;  /* 0x00004010145e7981 */ /* 0x000f68000c1e1500 */
[----:B------:R-:W5:Y:S01]  /*0d50*/  LDG.E.U16 R96, desc[UR16][R20.64+0xc0] ;  /* 0x0000c01014607981 */ /* 0x000f62000c1e1500 */
[----:B0-----:R-:W-:-:S03]  /*0d60*/  LOP3.LUT R23, R32, 0x40, RZ, 0x3c, !PT ;  /* 0x0000004020177812 */ /* 0x001fc600078e3cff */
[----:B--2---:R-:W-:Y:S01]  /*0d70*/  STS.U16 [R32+UR8+0x1c00], R43 ;  /* 0x001c002b20007988 */ /* 0x004fe20008000408 */
[----:B------:R-:W-:Y:S02]  /*0d80*/  UIADD3 UR4, UR8, 0x4000, URZ ;  /* 0x0000400008047890 */ /* 0x000fe4000fffe03f */
[----:B------:R-:W-:Y:S01]  /*0d90*/  USHF.L.U32 UR5, UR5, 0x7, URZ ;  /* 0x0000000705057899 */ /* 0x000fe2000800063f */
[----:B------:R-:W-:Y:S01]  /*0da0*/  STS.U16 [R32+UR8+0x1800], R41 ;  /* 0x0018002920007988 */ /* 0x000fe20008000408 */
[----:B------:R-:W-:Y:S02]  /*0db0*/  USHF.R.U32.HI UR4, URZ, 0x4, UR4 ;  /* 0x000000043f047899 */ /* 0x000fe40008011604 */
[----:B------:R-:W-:Y:S01]  /*0dc0*/  ULOP3.LUT UR5, UR5, 0x200, URZ, 0xc0, !UPT ;  /* 0x0000020005057892 */ /* 0x000fe2000f8ec03f */
[----:B------:R-:W-:Y:S04]  /*0dd0*/  STS.U16 [R32+UR8+0x1000], R37 ;  /* 0x0010002520007988 */ /* 0x000fe80008000408 */
        /* <DEDUP_REMOVED lines=9> */
[----:B------:R-:W-:Y:S04]  /*0e70*/  STS.U16 [R23+UR8], R33 ;  /* 0x0000002117007988 */ /* 0x000fe80008000408 */
        /* <DEDUP_REMOVED lines=25> */
[----:B----4-:R-:W-:Y:S01]  /*1010*/  STS.U16 [R32+UR8+0x4400], R45 ;  /* 0x0044002d20007988 */ /* 0x010fe20008000408 */
[----:B------:R-:W-:-:S02]  /*1020*/  USGXT.U32 UR10, UR4, 0xe ;  /* 0x0000000e040a789a */ /* 0x000fc40008000000 */
[----:B------:R-:W-:Y:S02]  /*1030*/  ULEA.HI UR5, UR8, UR5, URZ, 0x1c ;  /* 0x0000000508057291 */ /* 0x000fe4000f8fe03f */
[----:B------:R-:W-:Y:S02]  /*1040*/  ULOP3.LUT UR6, UR10, 0x2000000, URZ, 0xfc, !UPT ;  /* 0x020000000a067892 */ /* 0x000fe4000f8efc3f */
[----:B------:R-:W-:Y:S01]  /*1050*/  ULOP3.LUT UR9, UR5, 0x3fff, URZ, 0xc0, !UPT ;  /* 0x00003fff05097892 */ /* 0x000fe2000f8ec03f */
[----:B---3--:R-:W-:Y:S04]  /*1060*/  STS.U16 [R32+UR8+0x5800], R89 ;  /* 0x0058005920007988 */ /* 0x008fe80008000408 */
[----:B-----5:R-:W-:Y:S04]  /*1070*/  STS.U16 [R32+UR8+0x4800], R53 ;  /* 0x0048003520007988 */ /* 0x020fe80008000408 */
        /* <DEDUP_REMOVED lines=13> */
[----:B------:R0:W-:Y:S04]  /*1150*/  STS.U16 [R23+UR8+0x5400], R78 ;  /* 0x0054004e17007988 */ /* 0x0001e80008000408 */
[----:B------:R-:W-:Y:S04]  /*1160*/  STS.U16 [R23+UR8+0x7400], R88 ;  /* 0x0074005817007988 */ /* 0x000fe80008000408 */
[----:B------:R-:W-:Y:S04]  /*1170*/  STS.U16 [R23+UR8+0x5800], R90 ;  /* 0x0058005a17007988 */ /* 0x000fe80008000408 */
[----:B------:R-:W-:Y:S04]  /*1180*/  STS.U16 [R23+UR8+0x7800], R92 ;  /* 0x0078005c17007988 */ /* 0x000fe80008000408 */
[----:B------:R-:W-:Y:S04]  /*1190*/  STS.U16 [R23+UR8+0x5c00], R94 ;  /* 0x005c005e17007988 */ /* 0x000fe80008000408 */
[----:B------:R1:W-:Y:S01]  /*11a0*/  STS.U16 [R23+UR8+0x7c00], R96 ;  /* 0x007c006017007988 */ /* 0x0003e20008000408 */
[----:B------:R-:W-:Y:S06]  /*11b0*/  BAR.SYNC.DEFER_BLOCKING 0x0 ;  /* 0x0000000000007b1d */ /* 0x000fec0000010000 */
[----:B------:R-:W-:Y:S01]  /*11c0*/  UMOV UR4, UR9 ;  /* 0x0000000900047c82 */ /* 0x000fe20008000000 */
[----:B------:R-:W-:Y:S01]  /*11d0*/  UMOV UR5, 0x40000040 ;  /* 0x4000004000057882 */ /* 0x000fe20000000000 */
[----:B0-----:R-:W-:-:S06]  /*11e0*/  WARPGROUP.ARRIVE ;  /* 0x00000000000079c5 */ /* 0x001fcc0000000000 */
[----:B------:R-:W-:Y:S01]  /*11f0*/  HGMMA.64x128x16.F32.BF16 R24, gdesc[UR4].tnspB, RZ, !UPT ;  /* 0x41e00000041879f0 */ /* 0x000fe2000c7018ff */
[----:B------:R-:W-:Y:S02]  /*1200*/  UIADD3 UR6, UP1, UR10, 0x2000080, URZ ;  /* 0x020000800a067890 */ /* 0x000fe4000ff3e03f */
[----:B------:R-:W-:Y:S01]  /*1210*/  UIADD3 UR9, UP0, UR9, 0x2, URZ ;  /* 0x0000000209097890 */ /* 0x000fe2000ff1e03f */
[----:B------:R-:W-:Y:S01]  /*1220*/  UMOV UR5, URZ ;  /* 0x0000003f00057c82 */ /* 0x000fe20008000000 */
[----:B------:R-:W-:Y:S01]  /*1230*/  UMOV UR4, URZ ;  /* 0x0000003f00047c82 */ /* 0x000fe20008000000 */
[----:B------:R-:W-:Y:S02]  /*1240*/  UIADD3.X UR7, UR5, 0x40000040, URZ, UP1, !UPT ;  /* 0x4000004005077890 */ /* 0x000fe40008ffe43f */
[----:B------:R-:W-:-:S03]  /*1250*/  UIADD3.X UR5, UR4, 0x40000040, URZ, UP0, !UPT ;  /* 0x4000004004057890 */ /* 0x000fc600087fe43f */
[----:B------:R-:W-:-:S06]  /*1260*/  UMOV UR4, UR9 ;  /* 0x0000000900047c82 */ /* 0x000fcc0008000000 */
[----:B------:R-:W-:Y:S01]  /*1270*/  HGMMA.64x128x16.F32.BF16 R24, gdesc[UR4].tnspB, R24 ;  /* 0x41e00000041879f0 */ /* 0x000fe20008701818 */
[----:B------:R-:W-:Y:S02]  /*1280*/  UIADD3.64 UR14, UR6, 0x80, URZ ;  /* 0x00000080060e7897 */ /* 0x000fe4000fffe03f */
[----:B------:R-:W-:Y:S02]  /*1290*/  UIADD3.64 UR12, UR4, 0x2, URZ ;  /* 0x00000002040c7897 */ /* 0x000fe4000fffe03f */
[----:B------:R-:W-:Y:S02]  /*12a0*/  UIADD3.64 UR6, UR6, 0x100, URZ ;  /* 0x0000010006067897 */ /* 0x000fe4000fffe03f */
[----:B------:R-:W-:-:S05]  /*12b0*/  UIADD3.64 UR4, UR4, 0x4, URZ ;  /* 0x0000000404047897 */ /* 0x000fca000fffe03f */
[----:B------:R-:W-:-:S12]  /*12c0*/  HGMMA.64x128x16.F32.BF16 R24, gdesc[UR12].tnspB, R24 ;  /* 0x41e000000c1879f0 */ /* 0x000fd80008701818 */
[----:B------:R-:W-:Y:S01]  /*12d0*/  HGMMA.64x128x16.F32.BF16 R24, gdesc[UR4].tnspB, R24, gsb0 ;  /* 0x41e00000041879f0 */ /* 0x000fe20008001818 */
[----:B-1----:R-:W-:Y:S02]  /*12e0*/  LOP3.LUT R96, R18, 0x10, RZ, 0x3c, !PT ;  /* 0x0000001012607812 */ /* 0x002fe400078e3cff */
[----:B------:R-:W-:Y:S02]  /*12f0*/  WARPGROUP.DEPBAR.LE gsb0, 0x0 ;  /* 0x00008000000079c5 */ /* 0x000fe40000010000 */
[----:B------:R-:W-:Y:S01]  /*1300*/  IMAD.MOV.U32 R20, RZ, RZ, R24 ;  /* 0x000000ffff147224 */ /* 0x000fe200078e0018 */
[----:B------:R-:W-:Y:S01]  /*1310*/  MOV R22, R40 ;  /* 0x0000002800167202 */ /* 0x000fe20000000f00 */
[----:B------:R-:W-:Y:S02]  /*1320*/  IMAD.MOV.U32 R21, RZ, RZ, R26 ;  /* 0x000000ffff157224 */ /* 0x000fe400078e001a */
[----:B------:R-:W-:Y:S01]  /*1330*/  IMAD.MOV.U32 R23, RZ, RZ, R42 ;  /* 0x000000ffff177224 */ /* 0x000fe200078e002a */
[----:B------:R-:W-:Y:S01]  /*1340*/  BAR.SYNC.DEFER_BLOCKING 0x0 ;  /* 0x0000000000007b1d */ /* 0x000fe20000010000 */
[----:B------:R-:W-:Y:S01]  /*1350*/  IMAD.MOV.U32 R92, RZ, RZ, R32 ;  /* 0x000000ffff5c7224 */ /* 0x000fe200078e0020 */
[----:B------:R-:W-:Y:S01]  /*1360*/  MOV R32, R33 ;  /* 0x0000002100207202 */ /* 0x000fe20000000f00 */
[----:B------:R-:W-:Y:S01]  /*1370*/  IMAD.MOV.U32 R24, RZ, RZ, R25 ;  /* 0x000000ffff187224 */ /* 0x000fe200078e0019 */
[----:B------:R-:W-:Y:S01]  /*1380*/  MOV R25, R27 ;  /* 0x0000001b00197202 */ /* 0x000fe20000000f00 */
[----:B------:R-:W-:Y:S01]  /*1390*/  IMAD.MOV.U32 R88, RZ, RZ, R28 ;  /* 0x000000ffff587224 */ /* 0x000fe200078e001c */
[----:B------:R-:W-:Y:S01]  /*13a0*/  MOV R94, R48 ;  /* 0x00000030005e7202 */ /* 0x000fe20000000f00 */
[----:B------:R-:W-:-:S02]  /*13b0*/  IMAD.MOV.U32 R89, RZ, RZ, R30 ;  /* 0x000000ffff597224 */ /* 0x000fc400078e001e */
[----:B------:R-:W-:Y:S02]  /*13c0*/  IMAD.MOV.U32 R90, RZ, RZ, R44 ;  /* 0x000000ffff5a7224 */ /* 0x000fe400078e002c */
[----:B------:R-:W-:Y:S02]  /*13d0*/  IMAD.MOV.U32 R91, RZ, RZ, R46 ;  /* 0x000000ffff5b7224 */ /* 0x000fe400078e002e */
[----:B------:R-:W-:Y:S02]  /*13e0*/  IMAD.MOV.U32 R93, RZ, RZ, R34 ;  /* 0x000000ffff5d7224 */ /* 0x000fe400078e0022 */
[----:B------:R-:W-:Y:S02]  /*13f0*/  IMAD.MOV.U32 R95, RZ, RZ, R50 ;  /* 0x000000ffff5f7224 */ /* 0x000fe400078e0032 */
[----:B------:R-:W-:Y:S02]  /*1400*/  IMAD.MOV.U32 R26, RZ, RZ, R41 ;  /* 0x000000ffff1a7224 */ /* 0x000fe400078e0029 */
[----:B------:R-:W-:-:S02]  /*1410*/  IMAD.MOV.U32 R27, RZ, RZ, R43 ;  /* 0x000000ffff1b7224 */ /* 0x000fc400078e002b */
[----:B------:R-:W-:Y:S01]  /*1420*/  IMAD.MOV.U32 R33, RZ, RZ, R35 ;  /* 0x000000ffff217224 */ /* 0x000fe200078e0023 */
[----:B------:R0:W-:Y:S01]  /*1430*/  STS.128 [R18+UR8], R20 ;  /* 0x0000001412007988 */ /* 0x0001e20008000c08 */
[----:B------:R-:W-:Y:S02]  /*1440*/  IMAD.MOV.U32 R40, RZ, RZ, R29 ;  /* 0x000000ffff287224 */ /* 0x000fe400078e001d */
[----:B------:R-:W-:Y:S02]  /*1450*/  IMAD.MOV.U32 R41, RZ, RZ, R31 ;  /* 0x000000ffff297224 */ /* 0x000fe400078e001f */
[----:B------:R-:W-:Y:S02]  /*1460*/  IMAD.MOV.U32 R42, RZ, RZ, R45 ;  /* 0x000000ffff2a7224 */ /* 0x000fe400078e002d */
[----:B------:R-:W-:Y:S02]  /*1470*/  IMAD.MOV.U32 R43, RZ, RZ, R47 ;  /* 0x000000ffff2b7224 */ /* 0x000fe400078e002f */
[----:B------:R-:W-:-:S02]  /*1480*/  IMAD.MOV.U32 R34, RZ, RZ, R49 ;  /* 0x000000ffff227224 */ /* 0x000fc400078e0031 */
[----:B------:R-:W-:Y:S02]  /*1490*/  IMAD.MOV.U32 R35, RZ, RZ, R51 ;  /* 0x000000ffff237224 */ /* 0x000fe400078e0033 */
[----:B0-----:R-:W-:Y:S02]  /*14a0*/  IMAD.MOV.U32 R20, RZ, RZ, R36 ;  /* 0x000000ffff147224 */ /* 0x001fe400078e0024 */
[----:B------:R-:W-:Y:S02]  /*14b0*/  IMAD.MOV.U32 R36, RZ, RZ, R37 ;  /* 0x000000ffff247224 */ /* 0x000fe400078e0025 */
[----:B------:R-:W-:Y:S02]  /*14c0*/  IMAD.MOV.U32 R21, RZ, RZ, R38 ;  /* 0x000000ffff157224 */ /* 0x000fe400078e0026 */
[----:B------:R-:W-:Y:S02]  /*14d0*/  IMAD.MOV.U32 R22, RZ, RZ, R52 ;  /* 0x000000ffff167224 */ /* 0x000fe400078e0034 */
[----:B------:R-:W-:-:S02]  /*14e0*/  IMAD.MOV.U32 R23, RZ, RZ, R54 ;  /* 0x000000ffff177224 */ /* 0x000fc400078e0036 */
[----:B------:R-:W-:Y:S01]  /*14f0*/  IMAD.MOV.U32 R37, RZ, RZ, R39 ;  /* 0x000000ffff257224 */ /* 0x000fe200078e0027 */
[----:B------:R-:W-:Y:S01]  /*1500*/  MOV R39, R55 ;  /* 0x0000003700277202 */ /* 0x000fe20000000f00 */
[----:B------:R-:W-:Y:S01]  /*1510*/  IMAD.MOV.U32 R38, RZ, RZ, R53 ;  /* 0x000000ffff267224 */ /* 0x000fe200078e0035 */
[----:B------:R0:W-:Y:S04]  /*1520*/  STS.128 [R18+UR8+0x1000], R88 ;  /* 0x0010005812007988 */ /* 0x0001e80008000c08 */
[----:B------:R1:W-:Y:S04]  /*1530*/  STS.128 [R18+UR8+0x2000], R92 ;  /* 0x0020005c12007988 */ /* 0x0003e80008000c08 */
[----:B------:R-:W-:Y:S04]  /*1540*/  STS.128 [R18+UR8+0x3000], R20 ;  /* 0x0030001412007988 */ /* 0x000fe80008000c08 */
[----:B------:R-:W-:Y:S04]  /*1550*/  STS.128 [R96+UR8], R24 ;  /* 0x0000001860007988 */ /* 0x000fe80008000c08 */
[----:B------:R-:W-:Y:S04]  /*1560*/  STS.128 [R96+UR8+0x1000], R40 ;  /* 0x0010002860007988 */ /* 0x000fe80008000c08 */
[----:B------:R-:W-:Y:S04]  /*1570*/  STS.128 [R96+UR8+0x2000], R32 ;  /* 0x0020002060007988 */ /* 0x000fe80008000c08 */
[----:B------:R-:W-:Y:S01]  /*1580*/  STS.128 [R96+UR8+0x3000], R36 ;  /* 0x0030002460007988 */ /* 0x000fe20008000c08 */
[----:B------:R-:W-:Y:S01]  /*1590*/  BAR.SYNC.DEFER_BLOCKING 0x0 ;  /* 0x0000000000007b1d */ /* 0x000fe20000010000 */
[----:B------:R-:W-:-:S02]  /*15a0*/  IMAD.MOV.U32 R52, RZ, RZ, R56 ;  /* 0x000000ffff347224 */ /* 0x000fc400078e0038 */
[----:B------:R-:W-:-:S03]  /*15b0*/  IMAD.MOV.U32 R53, RZ, RZ, R58 ;  /* 0x000000ffff357224 */ /* 0x000fc600078e003a */
[----:B------:R-:W2:Y:S04]  /*15c0*/  LDS.128 R28, [R6+UR8] ;  /* 0x00000008061c7984 */ /* 0x000ea80008000c00 */
[----:B------:R-:W-:Y:S04]  /*15d0*/  LDS.128 R48, [R6+UR8+0x200] ;  /* 0x0002000806307984 */ /* 0x000fe80008000c00 */
[----:B------:R-:W-:Y:S04]  /*15e0*/  LDS.128 R24, [R6+UR8+0x400] ;  /* 0x0004000806187984 */ /* 0x000fe80008000c00 */
[----:B------:R-:W-:Y:S04]  /*15f0*/  LDS.128 R40, [R6+UR8+0x600] ;  /* 0x0006000806287984 */ /* 0x000fe80008000c00 */
[----:B------:R-:W-:Y:S04]  /*1600*/  LDS.128 R44, [R6+UR8+0x800] ;  /* 0x00080008062c7984 */ /* 0x000fe80008000c00 */
[----:B------:R-:W-:Y:S04]  /*1610*/  LDS.128 R36, [R6+UR8+0xa00] ;  /* 0x000a000806247984 */ /* 0x000fe80008000c00 */
[----:B------:R-:W-:Y:S04]  /*1620*/  LDS.128 R32, [R6+UR8+0xc00] ;  /* 0x000c000806207984 */ /* 0x000fe80008000c00 */
[----:B------:R-:W-:Y:S01]  /*1630*/  LDS.128 R20, [R6+UR8+0xe00] ;  /* 0x000e000806147984 */ /* 0x000fe20008000c00 */
[----:B------:R-:W-:-:S02]  /*1640*/  IMAD.MOV.U32 R54, RZ, RZ, R72 ;  /* 0x000000ffff367224 */ /* 0x000fc400078e0048 */
[----:B------:R-:W-:Y:S01]  /*1650*/  IMAD.MOV.U32 R55, RZ, RZ, R74 ;  /* 0x000000ffff377224 */ /* 0x000fe200078e004a */
[----:B------:R-:W-:Y:S01]  /*1660*/  BAR.SYNC.DEFER_BLOCKING 0x0 ;  /* 0x0000000000007b1d */ /* 0x000fe20000010000 */
[----:B0-----:R-:W-:Y:S01]  /*1670*/  IMAD.MOV.U32 R88, RZ, RZ, R60 ;  /* 0x000000ffff587224 */ /* 0x001fe200078e003c */
[----:B------:R-:W-:Y:S01]  /*1680*/  MOV R60, R61 ;  /* 0x0000003d003c7202 */ /* 0x000fe20000000f00 */
[----:B-1----:R-:W-:Y:S01]  /*1690*/  IMAD.MOV.U32 R92, RZ, RZ, R64 ;  /* 0x000000ffff5c7224 */ /* 0x002fe200078e0040 */
[----:B------:R-:W-:Y:S01]  /*16a0*/  MOV R90, R76 ;  /* 0x0000004c005a7202 */ /* 0x000fe20000000f00 */
[----:B------:R-:W-:Y:S02]  /*16b0*/  IMAD.MOV.U32 R56, RZ, RZ, R57 ;  /* 0x000000ffff387224 */ /* 0x000fe400078e0039 */
[----:B------:R-:W-:Y:S02]  /*16c0*/  IMAD.MOV.U32 R64, RZ, RZ, R65 ;  /* 0x000000ffff407224 */ /* 0x000fe400078e0041 */
[----:B------:R-:W-:-:S02]  /*16d0*/  IMAD.MOV.U32 R89, RZ, RZ, R62 ;  /* 0x000000ffff597224 */ /* 0x000fc400078e003e */
[----:B------:R-:W-:Y:S02]  /*16e0*/  IMAD.MOV.U32 R91, RZ, RZ, R78 ;  /* 0x000000ffff5b7224 */ /* 0x000fe400078e004e */
[----:B------:R-:W-:Y:S02]  /*16f0*/  IMAD.MOV.U32 R93, RZ, RZ, R66 ;  /* 0x000000ffff5d7224 */ /* 0x000fe400078e0042 */
[----:B------:R-:W-:Y:S02]  /*1700*/  IMAD.MOV.U32 R94, RZ, RZ, R80 ;  /* 0x000000ffff5e7224 */ /* 0x000fe400078e0050 */
[----:B------:R-:W-:Y:S01]  /*1710*/  IMAD.MOV.U32 R95, RZ, RZ, R82 ;  /* 0x000000ffff5f7224 */ /* 0x000fe200078e0052 */
[----:B------:R0:W-:Y:S01]  /*1720*/  STS.128 [R18+UR8], R52 ;  /* 0x0000003412007988 */ /* 0x0001e20008000c08 */
[----:B------:R-:W-:Y:S02]  /*1730*/  IMAD.MOV.U32 R57, RZ, RZ, R59 ;  /* 0x000000ffff397224 */ /* 0x000fe400078e003b */
[----:B------:R-:W-:-:S02]  /*1740*/  IMAD.MOV.U32 R61, RZ, RZ, R63 ;  /* 0x000000ffff3d7224 */ /* 0x000fc400078e003f */
[----:B------:R-:W-:Y:S01]  /*1750*/  IMAD.MOV.U32 R65, RZ, RZ, R67 ;  /* 0x000000ffff417224 */ /* 0x000fe200078e0043 */
[----:B------:R-:W-:Y:S01]  /*1760*/  MOV R67, R83 ;  /* 0x0000005300437202 */ /* 0x000fe20000000f00 */
[----:B------:R-:W-:Y:S02]  /*1770*/  IMAD.MOV.U32 R58, RZ, RZ, R73 ;  /* 0x000000ffff3a7224 */ /* 0x000fe400078e0049 */
[----:B------:R-:W-:Y:S02]  /*1780*/  IMAD.MOV.U32 R59, RZ, RZ, R75 ;  /* 0x000000ffff3b7224 */ /* 0x000fe400078e004b */
[----:B0-----:R-:W-:Y:S01]  /*1790*/  IMAD.MOV.U32 R52, RZ, RZ, R68 ;  /* 0x000000ffff347224 */ /* 0x001fe200078e0044 */
[----:B------:R-:W-:Y:S01]  /*17a0*/  MOV R53, R70 ;  /* 0x0000004600357202 */ /* 0x000fe20000000f00 */
[----:B------:R-:W-:Y:S02]  /*17b0*/  IMAD.MOV.U32 R54, RZ, RZ, R84 ;  /* 0x000000ffff367224 */ /* 0x000fe400078e0054 */
[----:B------:R-:W-:-:S02]  /*17c0*/  IMAD.MOV.U32 R55, RZ, RZ, R86 ;  /* 0x000000ffff377224 */ /* 0x000fc400078e0056 */
[----:B------:R-:W-:Y:S02]  /*17d0*/  IMAD.MOV.U32 R62, RZ, RZ, R77 ;  /* 0x000000ffff3e7224 */ /* 0x000fe400078e004d */
[----:B------:R-:W-:Y:S01]  /*17e0*/  IMAD.MOV.U32 R63, RZ, RZ, R79 ;  /* 0x000000ffff3f7224 */ /* 0x000fe200078e004f */
[----:B------:R0:W-:Y:S01]  /*17f0*/  STS.128 [R18+UR8+0x3000], R52 ;  /* 0x0030003412007988 */ /* 0x0001e20008000c08 */
[----:B------:R-:W-:-:S03]  /*1800*/  IMAD.MOV.U32 R66, RZ, RZ, R81 ;  /* 0x000000ffff427224 */ /* 0x000fc600078e0051 */
[----:B------:R-:W-:Y:S04]  /*1810*/  STS.128 [R18+UR8+0x1000], R88 ;  /* 0x0010005812007988 */ /* 0x000fe80008000c08 */
[----:B------:R-:W-:Y:S01]  /*1820*/  STS.128 [R18+UR8+0x2000], R92 ;  /* 0x0020005c12007988 */ /* 0x000fe20008000c08 */
[----:B0-----:R-:W-:Y:S02]  /*1830*/  IMAD.MOV.U32 R52, RZ, RZ, R69 ;  /* 0x000000ffff347224 */ /* 0x001fe400078e0045 */
[----:B------:R-:W-:Y:S02]  /*1840*/  IMAD.MOV.U32 R53, RZ, RZ, R71 ;  /* 0x000000ffff357224 */ /* 0x000fe400078e0047 */
[----:B------:R-:W-:Y:S02]  /*1850*/  IMAD.MOV.U32 R54, RZ, RZ, R85 ;  /* 0x000000ffff367224 */ /* 0x000fe400078e0055 */
[----:B------:R-:W-:Y:S01]  /*1860*/  IMAD.MOV.U32 R55, RZ, RZ, R87 ;  /* 0x000000ffff377224 */ /* 0x000fe200078e0057 */
[----:B------:R0:W-:Y:S04]  /*1870*/  STS.128 [R96+UR8], R56 ;  /* 0x0000003860007988 */ /* 0x0001e80008000c08 */
[----:B------:R1:W-:Y:S04]  /*1880*/  STS.128 [R96+UR8+0x1000], R60 ;  /* 0x0010003c60007988 */ /* 0x0003e80008000c08 */
[----:B------:R-:W-:Y:S04]  /*1890*/  STS.128 [R96+UR8+0x2000], R64 ;  /* 0x0020004060007988 */ /* 0x000fe80008000c08 */
[----:B------:R3:W-:Y:S01]  /*18a0*/  STS.128 [R96+UR8+0x3000], R52 ;  /* 0x0030003460007988 */ /* 0x0007e20008000c08 */
[----:B------:R-:W-:Y:S01]  /*18b0*/  BAR.SYNC.DEFER_BLOCKING 0x0 ;  /* 0x0000000000007b1d */ /* 0x000fe20000010000 */
[----:B------:R-:W-:-:S02]  /*18c0*/  LEA R68, P0, R113, R98, 0x4 ;  /* 0x0000006271447211 */ /* 0x000fc400078020ff */
[-C--:B0-----:R-:W-:Y:S02]  /*18d0*/  LEA R56, P4, R109, R98.reuse, 0x9 ;  /* 0x000000626d387211 */ /* 0x081fe400078848ff */
[-C--:B------:R-:W-:Y:S02]  /*18e0*/  LEA.HI.X R69, R16, R99.reuse, RZ, 0x2, P0 ;  /* 0x0000006310457211 */ /* 0x080fe400000f14ff */
[-C--:B------:R-:W-:Y:S02]  /*18f0*/  LEA R58, P0, R103, R98.reuse, 0x9 ;  /* 0x00000062673a7211 */ /* 0x080fe400078048ff */
[-C--:B-1----:R-:W-:Y:S02]  /*1900*/  LEA R62, P2, R97, R98.reuse, 0x9 ;  /* 0x00000062613e7211 */ /* 0x082fe400078448ff */
[----:B---3--:R-:W-:Y:S01]  /*1910*/  LEA R52, P5, R107, R98, 0x9 ;  /* 0x000000626b347211 */ /* 0x008fe200078a48ff */
[----:B------:R-:W-:Y:S01]  /*1920*/  IMAD.SHL.U32 R82, R11, 0x80, RZ ;  /* 0x000000800b527824 */ /* 0x000fe200078e00ff */
[-C--:B------:R-:W-:Y:S01]  /*1930*/  LEA.HI.X R59, R4, R99.reuse, RZ, 0x2, P0 ;  /* 0x00000063043b7211 */ /* 0x080fe200000f14ff */
[----:B------:R-:W-:Y:S01]  /*1940*/  IMAD.SHL.U32 R86, R9, 0x80, RZ ;  /* 0x0000008009567824 */ /* 0x000fe200078e00ff */
[----:B------:R-:W-:-:S02]  /*1950*/  LEA.HI.X R63, R0, R99, RZ, 0x2, P2 ;  /* 0x00000063003f7211 */ /* 0x000fc400010f14ff */
[-C--:B------:R-:W-:Y:S02]  /*1960*/  LEA.HI.X R57, R10, R99.reuse, RZ, 0x2, P4 ;  /* 0x000000630a397211 */ /* 0x080fe400020f14ff */
[-C--:B------:R-:W-:Y:S02]  /*1970*/  LEA.HI.X R53, R8, R99.reuse, RZ, 0x2, P5 ;  /* 0x0000006308357211 */ /* 0x080fe400028f14ff */
[-C--:B------:R-:W-:Y:S02]  /*1980*/  LEA R4, P0, R11, R98.reuse, 0x9 ;  /* 0x000000620b047211 */ /* 0x080fe400078048ff */
[-C--:B------:R-:W-:Y:S02]  /*1990*/  LEA R76, P2, R9, R98.reuse, 0x9 ;  /* 0x00000062094c7211 */ /* 0x080fe400078448ff */
[-C--:B------:R-:W-:Y:S01]  /*19a0*/  LEA R70, P3, R111, R98.reuse, 0x9 ;  /* 0x000000626f467211 */ /* 0x080fe200078648ff */
[----:B------:R-:W0:Y:S01]  /*19b0*/  LDS.128 R8, [R6+UR8] ;  /* 0x0000000806087984 */ /* 0x000e220008000c00 */
[-C--:B------:R-:W-:Y:S01]  /*19c0*/  LEA R54, P6, R105, R98.reuse, 0x9 ;  /* 0x0000006269367211 */ /* 0x080fe200078c48ff */
[----:B------:R-:W-:Y:S01]  /*19d0*/  IMAD.SHL.U32 R16, R19, 0x80, RZ ;  /* 0x0000008013107824 */ /* 0x000fe200078e00ff */
[-C--:B------:R-:W-:Y:S01]  /*19e0*/  LEA R60, P1, R101, R98.reuse, 0x9 ;  /* 0x00000062653c7211 */ /* 0x080fe200078248ff */
[----:B------:R-:W-:Y:S01]  /*19f0*/  IMAD.SHL.U32 R18, R17, 0x80, RZ ;  /* 0x0000008011127824 */ /* 0x000fe200078e00ff */
[-C--:B------:R-:W-:Y:S01]  /*1a00*/  LEA.HI.X R71, R12, R99.reuse, RZ, 0x2, P3 ;  /* 0x000000630c477211 */ /* 0x080fe200018f14ff */
[----:B------:R-:W-:Y:S01]  /*1a10*/  IMAD.SHL.U32 R80, R13, 0x80, RZ ;  /* 0x000000800d507824 */ /* 0x000fe200078e00ff */
[-C--:B------:R-:W-:Y:S01]  /*1a20*/  LEA R64, P3, R19, R98.reuse, 0x9 ;  /* 0x0000006213407211 */ /* 0x080fe200078648ff */
[----:B------:R-:W-:Y:S01]  /*1a30*/  IMAD.SHL.U32 R84, R5, 0x80, RZ ;  /* 0x0000008005547824 */ /* 0x000fe200078e00ff */
[----:B------:R-:W-:Y:S01]  /*1a40*/  LEA R72, P4, R17, R98, 0x9 ;  /* 0x0000006211487211 */ /* 0x000fe200078848ff */
[----:B------:R-:W-:Y:S01]  /*1a50*/  LDS.128 R92, [R6+UR8+0xc00] ;  /* 0x000c0008065c7984 */ /* 0x000fe20008000c00 */
[----:B------:R-:W-:-:S02]  /*1a60*/  LEA.HI.X R55, R14, R99, RZ, 0x2, P6 ;  /* 0x000000630e377211 */ /* 0x000fc400030f14ff */
[-C--:B------:R-:W-:Y:S02]  /*1a70*/  LEA R74, P6, R13, R98.reuse, 0x9 ;  /* 0x000000620d4a7211 */ /* 0x080fe400078c48ff */
[C---:B------:R-:W-:Y:S02]  /*1a80*/  SHF.L.U32 R78, R15.reuse, 0x7, RZ ;  /* 0x000000070f4e7819 */ /* 0x040fe400000006ff */
[-C--:B------:R-:W-:Y:S02]  /*1a90*/  LEA R66, P5, R15, R98.reuse, 0x9 ;  /* 0x000000620f427211 */ /* 0x080fe400078a48ff */
[-C--:B------:R-:W-:Y:S01]  /*1aa0*/  LEA.HI.X R61, R2, R99.reuse, RZ, 0x2, P1 ;  /* 0x00000063023d7211 */ /* 0x080fe200008f14ff */
[----:B------:R-:W1:Y:S01]  /*1ab0*/  LDS.128 R12, [R6+UR8+0x200] ;  /* 0x00020008060c7984 */ /* 0x000e620008000c00 */
[----:B------:R-:W-:Y:S02]  /*1ac0*/  LEA R2, P1, R5, R98, 0x9 ;  /* 0x0000006205027211 */ /* 0x000fe400078248ff */
[----:B------:R-:W-:-:S02]  /*1ad0*/  LEA.HI.X R65, R16, R99, RZ, 0x2, P3 ;  /* 0x0000006310417211 */ /* 0x000fc400018f14ff */
[-C--:B------:R-:W-:Y:S01]  /*1ae0*/  LEA.HI.X R73, R18, R99.reuse, RZ, 0x2, P4 ;  /* 0x0000006312497211 */ /* 0x080fe200020f14ff */
[----:B------:R-:W-:Y:S01]  /*1af0*/  IMAD.SHL.U32 R0, R3, 0x80, RZ ;  /* 0x0000008003007824 */ /* 0x000fe200078e00ff */
[-C--:B------:R-:W-:Y:S01]  /*1b00*/  LEA.HI.X R75, R80, R99.reuse, RZ, 0x2, P6 ;  /* 0x00000063504b7211 */ /* 0x080fe200030f14ff */
[----:B------:R-:W3:Y:S01]  /*1b10*/  LDS.128 R16, [R6+UR8+0x400] ;  /* 0x0004000806107984 */ /* 0x000ee20008000c00 */
[-C--:B------:R-:W-:Y:S01]  /*1b20*/  LEA.HI.X R5, R82, R99.reuse, RZ, 0x2, P0 ;  /* 0x0000006352057211 */ /* 0x080fe200000f14ff */
[----:B------:R-:W-:Y:S01]  /*1b30*/  IMAD.WIDE.U32 R80, R7, 0x4, R52 ;  /* 0x0000000407507825 */ /* 0x000fe200078e0034 */
[----:B------:R-:W-:Y:S02]  /*1b40*/  LEA R98, P3, R3, R98, 0x9 ;  /* 0x0000006203627211 */ /* 0x000fe400078648ff */
[-C--:B------:R-:W-:Y:S01]  /*1b50*/  LEA.HI.X R67, R78, R99.reuse, RZ, 0x2, P5 ;  /* 0x000000634e437211 */ /* 0x080fe200028f14ff */
[C---:B------:R-:W-:Y:S01]  /*1b60*/  IMAD.WIDE.U32 R82, R7.reuse, 0x4, R54 ;  /* 0x0000000407527825 */ /* 0x040fe200078e0036 */
[-C--:B------:R-:W-:Y:S01]  /*1b70*/  LEA.HI.X R3, R84, R99.reuse, RZ, 0x2, P1 ;  /* 0x0000006354037211 */ /* 0x080fe200008f14ff */
[----:B------:R-:W4:Y:S01]  /*1b80*/  LDS.128 R52, [R6+UR8+0x600] ;  /* 0x0006000806347984 */ /* 0x000f220008000c00 */
[----:B------:R-:W-:Y:S01]  /*1b90*/  LEA.HI.X R77, R86, R99, RZ, 0x2, P2 ;  /* 0x00000063564d7211 */ /* 0x000fe200010f14ff */
[----:B------:R-:W-:-:S04]  /*1ba0*/  IMAD.WIDE.U32 R68, R7, 0x4, R68 ;  /* 0x0000000407447825 */ /* 0x000fc800078e0044 */
[----:B------:R-:W-:-:S04]  /*1bb0*/  IMAD.WIDE.U32 R78, R7, 0x4, R56 ;  /* 0x00000004074e7825 */ /* 0x000fc800078e0038 */
[C---:B------:R-:W-:Y:S02]  /*1bc0*/  IMAD.WIDE.U32 R84, R7.reuse, 0x4, R58 ;  /* 0x0000000407547825 */ /* 0x040fe400078e003a */
[----:B------:R-:W5:Y:S02]  /*1bd0*/  LDS.128 R56, [R6+UR8+0x800] ;  /* 0x0008000806387984 */ /* 0x000f640008000c00 */
[----:B------:R-:W-:-:S04]  /*1be0*/  IMAD.WIDE.U32 R70, R7, 0x4, R70 ;  /* 0x0000000407467825 */ /* 0x000fc800078e0046 */
[C---:B------:R-:W-:Y:S01]  /*1bf0*/  IMAD.WIDE.U32 R86, R7.reuse, 0x4, R60 ;  /* 0x0000000407567825 */ /* 0x040fe200078e003c */
[----:B--2---:R-:W-:Y:S03]  /*1c00*/  STG.E desc[UR16][R68.64], R28 ;  /* 0x0000001c44007986 */ /* 0x004fe6000c101910 */
[C---:B------:R-:W-:Y:S02]  /*1c10*/  IMAD.WIDE.U32 R88, R7.reuse, 0x4, R62 ;  /* 0x0000000407587825 */ /* 0x040fe400078e003e */
[----:B------:R-:W2:Y:S04]  /*1c20*/  LDS.128 R60, [R6+UR8+0xa00] ;  /* 0x000a0008063c7984 */ /* 0x000ea80008000c00 */
[----:B------:R-:W-:Y:S04]  /*1c30*/  STG.E desc[UR16][R68.64+0x80], R30 ;  /* 0x0000801e44007986 */ /* 0x000fe8000c101910 */
[----:B0-----:R-:W-:Y:S04]  /*1c40*/  STG.E desc[UR16][R68.64+0x100], R8 ;  /* 0x0001000844007986 */ /* 0x001fe8000c101910 */
[----:B------:R-:W-:Y:S04]  /*1c50*/  STG.E desc[UR16][R68.64+0x180], R10 ;  /* 0x0001800a44007986 */ /* 0x000fe8000c101910 */
[----:B------:R-:W-:Y:S04]  /*1c60*/  STG.E desc[UR16][R70.64+0x100], R9 ;  /* 0x0001000946007986 */ /* 0x000fe8000c101910 */
[----:B------:R-:W-:Y:S04]  /*1c70*/  STG.E desc[UR16][R70.64+0x180], R11 ;  /* 0x0001800b46007986 */ /* 0x000fe8000c101910 */
[----:B------:R-:W0:Y:S01]  /*1c80*/  LDS.128 R8, [R6+UR8+0xe00] ;  /* 0x000e000806087984 */ /* 0x000e220008000c00 */
[----:B------:R-:W-:-:S03]  /*1c90*/  IMAD.WIDE.U32 R64, R7, 0x4, R64 ;  /* 0x0000000407407825 */ /* 0x000fc600078e0040 */
[----:B------:R-:W-:Y:S01]  /*1ca0*/  STG.E desc[UR16][R70.64], R29 ;  /* 0x0000001d46007986 */ /* 0x000fe2000c101910 */
[----:B------:R-:W-:-:S03]  /*1cb0*/  IMAD.WIDE.U32 R72, R7, 0x4, R72 ;  /* 0x0000000407487825 */ /* 0x000fc600078e0048 */
[----:B------:R-:W-:Y:S01]  /*1cc0*/  STG.E desc[UR16][R70.64+0x80], R31 ;  /* 0x0000801f46007986 */ /* 0x000fe2000c101910 */
[----:B------:R-:W-:-:S03]  /*1cd0*/  LEA.HI.X R99, R0, R99, RZ, 0x2, P3 ;  /* 0x0000006300637211 */ /* 0x000fc600018f14ff */
[----:B------:R-:W-:Y:S01]  /*1ce0*/  STG.E desc[UR16][R78.64], R48 ;  /* 0x000000304e007986 */ /* 0x000fe2000c101910 */
[----:B------:R-:W-:-:S03]  /*1cf0*/  IMAD.WIDE.U32 R66, R7, 0x4, R66 ;  /* 0x0000000407427825 */ /* 0x000fc600078e0042 */
[----:B------:R-:W-:Y:S04]  /*1d00*/  STG.E desc[UR16][R78.64+0x80], R50 ;  /* 0x000080324e007986 */ /* 0x000fe8000c101910 */
[----:B-1----:R-:W-:Y:S04]  /*1d10*/  STG.E desc[UR16][R78.64+0x100], R12 ;  /* 0x0001000c4e007986 */ /* 0x002fe8000c101910 */
[----:B------:R-:W-:Y:S01]  /*1d20*/  STG.E desc[UR16][R78.64+0x180], R14 ;  /* 0x0001800e4e007986 */ /* 0x000fe2000c101910 */
[----:B------:R-:W-:-:S03]  /*1d30*/  IMAD.WIDE.U32 R74, R7, 0x4, R74 ;  /* 0x00000004074a7825 */ /* 0x000fc600078e004a */
[----:B------:R-:W-:Y:S04]  /*1d40*/  STG.E desc[UR16][R80.64], R49 ;  /* 0x0000003150007986 */ /* 0x000fe8000c101910 */
[----:B------:R-:W-:Y:S04]  /*1d50*/  STG.E desc[UR16][R80.64+0x80], R51 ;  /* 0x0000803350007986 */ /* 0x000fe8000c101910 */
[----:B------:R-:W-:Y:S04]  /*1d60*/  STG.E desc[UR16][R80.64+0x100], R13 ;  /* 0x0001000d50007986 */ /* 0x000fe8000c101910 */
[----:B------:R-:W-:Y:S01]  /*1d70*/  STG.E desc[UR16][R80.64+0x180], R15 ;  /* 0x0001800f50007986 */ /* 0x000fe2000c101910 */
[----:B------:R-:W-:-:S03]  /*1d80*/  IMAD.WIDE.U32 R4, R7, 0x4, R4 ;  /* 0x0000000407047825 */ /* 0x000fc600078e0004 */
[----:B------:R-:W-:Y:S04]  /*1d90*/  STG.E desc[UR16][R82.64], R24 ;  /* 0x0000001852007986 */ /* 0x000fe8000c101910 */
[----:B------:R-:W-:Y:S04]  /*1da0*/  STG.E desc[UR16][R82.64+0x80], R26 ;  /* 0x0000801a52007986 */ /* 0x000fe8000c101910 */
[----:B---3--:R-:W-:Y:S04]  /*1db0*/  STG.E desc[UR16][R82.64+0x100], R16 ;  /* 0x0001001052007986 */ /* 0x008fe8000c101910 */
        /* <DEDUP_REMOVED lines=9> */
[----:B----4-:R-:W-:Y:S04]  /*1e50*/  STG.E desc[UR16][R86.64+0x100], R52 ;  /* 0x0001003456007986 */ /* 0x010fe8000c101910 */
[----:B------:R-:W-:Y:S01]  /*1e60*/  STG.E desc[UR16][R86.64+0x180], R54 ;  /* 0x0001803656007986 */ /* 0x000fe2000c101910 */
[----:B------:R-:W-:-:S03]  /*1e70*/  IMAD.WIDE.U32 R98, R7, 0x4, R98 ;  /* 0x0000000407627825 */ /* 0x000fc600078e0062 */
[----:B------:R-:W-:Y:S04]  /*1e80*/  STG.E desc[UR16][R88.64], R41 ;  /* 0x0000002958007986 */ /* 0x000fe8000c101910 */
[----:B------:R-:W-:Y:S04]  /*1e90*/  STG.E desc[UR16][R88.64+0x80], R43 ;  /* 0x0000802b58007986 */ /* 0x000fe8000c101910 */
[----:B------:R-:W-:Y:S04]  /*1ea0*/  STG.E desc[UR16][R88.64+0x100], R53 ;  /* 0x0001003558007986 */ /* 0x000fe8000c101910 */
[----:B------:R-:W-:Y:S04]  /*1eb0*/  STG.E desc[UR16][R88.64+0x180], R55 ;  /* 0x0001803758007986 */ /* 0x000fe8000c101910 */
[----:B------:R-:W-:Y:S04]  /*1ec0*/  STG.E desc[UR16][R64.64], R44 ;  /* 0x0000002c40007986 */ /* 0x000fe8000c101910 */
[----:B------:R-:W-:Y:S04]  /*1ed0*/  STG.E desc[UR16][R64.64+0x80], R46 ;  /* 0x0000802e40007986 */ /* 0x000fe8000c101910 */
[----:B-----5:R-:W-:Y:S04]  /*1ee0*/  STG.E desc[UR16][R64.64+0x100], R56 ;  /* 0x0001003840007986 */ /* 0x020fe8000c101910 */
[----:B------:R-:W-:Y:S04]  /*1ef0*/  STG.E desc[UR16][R64.64+0x180], R58 ;  /* 0x0001803a40007986 */ /* 0x000fe8000c101910 */
[----:B------:R-:W-:Y:S04]  /*1f00*/  STG.E desc[UR16][R72.64], R45 ;  /* 0x0000002d48007986 */ /* 0x000fe8000c101910 */
[----:B------:R-:W-:Y:S04]  /*1f10*/  STG.E desc[UR16][R72.64+0x80], R47 ;  /* 0x0000802f48007986 */ /* 0x000fe8000c101910 */
[----:B------:R-:W-:Y:S04]  /*1f20*/  STG.E desc[UR16][R72.64+0x100], R57 ;  /* 0x0001003948007986 */ /* 0x000fe8000c101910 */
[----:B------:R-:W-:Y:S04]  /*1f30*/  STG.E desc[UR16][R72.64+0x180], R59 ;  /* 0x0001803b48007986 */ /* 0x000fe8000c101910 */
[----:B------:R-:W-:Y:S04]  /*1f40*/  STG.E desc[UR16][R66.64], R36 ;  /* 0x0000002442007986 */ /* 0x000fe8000c101910 */
[----:B------:R-:W-:Y:S04]  /*1f50*/  STG.E desc[UR16][R66.64+0x80], R38 ;  /* 0x0000802642007986 */ /* 0x000fe8000c101910 */
[----:B--2---:R-:W-:Y:S04]  /*1f60*/  STG.E desc[UR16][R66.64+0x100], R60 ;  /* 0x0001003c42007986 */ /* 0x004fe8000c101910 */
[----:B------:R-:W-:Y:S04]  /*1f70*/  STG.E desc[UR16][R66.64+0x180], R62 ;  /* 0x0001803e42007986 */ /* 0x000fe8000c101910 */
        /* <DEDUP_REMOVED lines=14> */
[----:B0-----:R-:W-:Y:S04]  /*2060*/  STG.E desc[UR16][R76.64+0x100], R8 ;  /* 0x000100084c007986 */ /* 0x001fe8000c101910 */
[----:B------:R-:W-:Y:S04]  /*2070*/  STG.E desc[UR16][R76.64+0x180], R10 ;  /* 0x0001800a4c007986 */ /* 0x000fe8000c101910 */
[----:B------:R-:W-:Y:S04]  /*2080*/  STG.E desc[UR16][R98.64], R21 ;  /* 0x0000001562007986 */ /* 0x000fe8000c101910 */
[----:B------:R-:W-:Y:S04]  /*2090*/  STG.E desc[UR16][R98.64+0x80], R23 ;  /* 0x0000801762007986 */ /* 0x000fe8000c101910 */
[----:B------:R-:W-:Y:S04]  /*20a0*/  STG.E desc[UR16][R98.64+0x100], R9 ;  /* 0x0001000962007986 */ /* 0x000fe8000c101910 */
[----:B------:R-:W-:Y:S01]  /*20b0*/  STG.E desc[UR16][R98.64+0x180], R11 ;  /* 0x0001800b62007986 */ /* 0x000fe2000c101910 */
[----:B------:R-:W-:Y:S05]  /*20c0*/  EXIT ;  /* 0x000000000000794d */ /* 0x000fea0003800000 */
.L_x_0:
[----:B------:R-:W-:-:S00]  /*20d0*/  BRA `(.L_x_0) ;  /* 0xfffffffc00fc7947 */ /* 0x000fc0000383ffff */
[----:B------:R-:W-:-:S00]  /*20e0*/  NOP ;  /* 0x0000000000007918 */ /* 0x000fc00000000000 */
        /* <DEDUP_REMOVED lines=9> */
.L_x_1:


//--------------------- .nv.shared.gluon_mma      --------------------------
	.section	.nv.shared.gluon_mma,"aw",@nobits
	.sectionflags	@""
	.align	16
	.zero		1024


//--------------------- .nv.shared.reserved.0     --------------------------
	.section	.nv.shared.reserved.0,"aw",@nobits
	.weak		__nv_reservedSMEM_offset_0_alias
	.size		__nv_reservedSMEM_offset_0_alias, 0, 0
	.other		__nv_reservedSMEM_offset_0_alias,@"STO_CUDA_RESERVED_SHARED STV_DEFAULT"
__nv_reservedSMEM_offset_0_alias:
	.zero		0


//--------------------- .nv.constant0.gluon_mma   --------------------------
	.section	.nv.constant0.gluon_mma,"a",@progbits
	.sectionflags	@""
	.align	4
.nv.constant0.gluon_mma:
	.zero		568


//--------------------- SYMBOLS --------------------------

	.type		.nv.reservedSmem.offset0,@object
	.size		.nv.reservedSmem.offset0,0x4
